//
// Generated by NVIDIA NVVM Compiler
//
// Compiler Build ID: CL-36424714
// Cuda compilation tools, release 13.0, V13.0.88
// Based on NVVM 20.0.0
//

.version 9.0
.target sm_100
.address_size 64

	// .globl	_Z31matrixMulKernel_1thread1elementPfS_S_jjj

.visible .entry _Z31matrixMulKernel_1thread1elementPfS_S_jjj(
	.param .u64 .ptr .align 1 _Z31matrixMulKernel_1thread1elementPfS_S_jjj_param_0,
	.param .u64 .ptr .align 1 _Z31matrixMulKernel_1thread1elementPfS_S_jjj_param_1,
	.param .u64 .ptr .align 1 _Z31matrixMulKernel_1thread1elementPfS_S_jjj_param_2,
	.param .u32 _Z31matrixMulKernel_1thread1elementPfS_S_jjj_param_3,
	.param .u32 _Z31matrixMulKernel_1thread1elementPfS_S_jjj_param_4,
	.param .u32 _Z31matrixMulKernel_1thread1elementPfS_S_jjj_param_5
)
{
	.reg .pred 	%p<13>;
	.reg .b32 	%r<94>;
	.reg .b32 	%f<68>;
	.reg .b64 	%rd<69>;

	ld.param.u64 	%rd4, [_Z31matrixMulKernel_1thread1elementPfS_S_jjj_param_0];
	ld.param.u64 	%rd5, [_Z31matrixMulKernel_1thread1elementPfS_S_jjj_param_1];
	ld.param.u64 	%rd3, [_Z31matrixMulKernel_1thread1elementPfS_S_jjj_param_2];
	ld.param.u32 	%r46, [_Z31matrixMulKernel_1thread1elementPfS_S_jjj_param_3];
	ld.param.u32 	%r44, [_Z31matrixMulKernel_1thread1elementPfS_S_jjj_param_4];
	ld.param.u32 	%r45, [_Z31matrixMulKernel_1thread1elementPfS_S_jjj_param_5];
	cvta.to.global.u64 	%rd1, %rd5;
	cvta.to.global.u64 	%rd2, %rd4;
	mov.u32 	%r48, %ctaid.y;
	mov.u32 	%r49, %ntid.y;
	mov.u32 	%r50, %tid.y;
	mad.lo.s32 	%r51, %r48, %r49, %r50;
	mov.u32 	%r52, %ctaid.x;
	mov.u32 	%r53, %ntid.x;
	mul.lo.s32 	%r2, %r52, %r53;
	mov.u32 	%r3, %tid.x;
	add.s32 	%r4, %r2, %r3;
	setp.ge.u32 	%p1, %r4, %r45;
	setp.ge.u32 	%p2, %r51, %r46;
	or.pred  	%p3, %p1, %p2;
	@%p3 bra 	$L__BB0_14;
	setp.eq.s32 	%p4, %r44, 0;
	mov.f32 	%f67, 0f00000000;
	@%p4 bra 	$L__BB0_13;
	mul.lo.s32 	%r5, %r44, %r51;
	and.b32  	%r6, %r44, 7;
	setp.lt.u32 	%p5, %r44, 8;
	mov.f32 	%f67, 0f00000000;
	mov.b32 	%r92, 0;
	@%p5 bra 	$L__BB0_5;
	and.b32  	%r92, %r44, -8;
	neg.s32 	%r90, %r92;
	add.s32 	%r55, %r3, %r45;
	add.s32 	%r89, %r55, %r2;
	shl.b32 	%r10, %r45, 3;
	shl.b32 	%r56, %r45, 1;
	add.s32 	%r88, %r4, %r56;
	mad.lo.s32 	%r87, %r45, 3, %r4;
	shl.b32 	%r57, %r45, 2;
	add.s32 	%r86, %r4, %r57;
	mad.lo.s32 	%r85, %r45, 5, %r4;
	mad.lo.s32 	%r84, %r45, 6, %r4;
	mad.lo.s32 	%r83, %r45, 7, %r4;
	add.s32 	%r81, %r5, 3;
	mov.f32 	%f67, 0f00000000;
	mov.u32 	%r82, %r4;
$L__BB0_4:
	.pragma "nounroll";
	add.s32 	%r58, %r81, -3;
	mul.wide.u32 	%rd6, %r58, 4;
	add.s64 	%rd7, %rd2, %rd6;
	ld.global.f32 	%f17, [%rd7];
	mul.wide.u32 	%rd8, %r82, 4;
	add.s64 	%rd9, %rd1, %rd8;
	ld.global.f32 	%f18, [%rd9];
	fma.rn.f32 	%f19, %f17, %f18, %f67;
	add.s32 	%r59, %r81, -2;
	mul.wide.u32 	%rd10, %r59, 4;
	add.s64 	%rd11, %rd2, %rd10;
	ld.global.f32 	%f20, [%rd11];
	mul.wide.u32 	%rd12, %r89, 4;
	add.s64 	%rd13, %rd1, %rd12;
	ld.global.f32 	%f21, [%rd13];
	fma.rn.f32 	%f22, %f20, %f21, %f19;
	add.s32 	%r60, %r81, -1;
	mul.wide.u32 	%rd14, %r60, 4;
	add.s64 	%rd15, %rd2, %rd14;
	ld.global.f32 	%f23, [%rd15];
	mul.wide.u32 	%rd16, %r88, 4;
	add.s64 	%rd17, %rd1, %rd16;
	ld.global.f32 	%f24, [%rd17];
	fma.rn.f32 	%f25, %f23, %f24, %f22;
	add.s32 	%r61, %r81, 4;
	mul.wide.u32 	%rd18, %r81, 4;
	add.s64 	%rd19, %rd2, %rd18;
	ld.global.f32 	%f26, [%rd19];
	mul.wide.u32 	%rd20, %r87, 4;
	add.s64 	%rd21, %rd1, %rd20;
	ld.global.f32 	%f27, [%rd21];
	fma.rn.f32 	%f28, %f26, %f27, %f25;
	add.s32 	%r62, %r81, 1;
	mul.wide.u32 	%rd22, %r62, 4;
	add.s64 	%rd23, %rd2, %rd22;
	ld.global.f32 	%f29, [%rd23];
	mul.wide.u32 	%rd24, %r86, 4;
	add.s64 	%rd25, %rd1, %rd24;
	ld.global.f32 	%f30, [%rd25];
	fma.rn.f32 	%f31, %f29, %f30, %f28;
	add.s32 	%r63, %r81, 2;
	mul.wide.u32 	%rd26, %r63, 4;
	add.s64 	%rd27, %rd2, %rd26;
	ld.global.f32 	%f32, [%rd27];
	mul.wide.u32 	%rd28, %r85, 4;
	add.s64 	%rd29, %rd1, %rd28;
	ld.global.f32 	%f33, [%rd29];
	fma.rn.f32 	%f34, %f32, %f33, %f31;
	add.s32 	%r64, %r81, 3;
	mul.wide.u32 	%rd30, %r64, 4;
	add.s64 	%rd31, %rd2, %rd30;
	ld.global.f32 	%f35, [%rd31];
	mul.wide.u32 	%rd32, %r84, 4;
	add.s64 	%rd33, %rd1, %rd32;
	ld.global.f32 	%f36, [%rd33];
	fma.rn.f32 	%f37, %f35, %f36, %f34;
	mul.wide.u32 	%rd34, %r61, 4;
	add.s64 	%rd35, %rd2, %rd34;
	ld.global.f32 	%f38, [%rd35];
	mul.wide.u32 	%rd36, %r83, 4;
	add.s64 	%rd37, %rd1, %rd36;
	ld.global.f32 	%f39, [%rd37];
	fma.rn.f32 	%f67, %f38, %f39, %f37;
	add.s32 	%r90, %r90, 8;
	add.s32 	%r89, %r89, %r10;
	add.s32 	%r88, %r88, %r10;
	add.s32 	%r87, %r87, %r10;
	add.s32 	%r86, %r86, %r10;
	add.s32 	%r85, %r85, %r10;
	add.s32 	%r84, %r84, %r10;
	add.s32 	%r83, %r83, %r10;
	add.s32 	%r82, %r82, %r10;
	add.s32 	%r81, %r81, 8;
	setp.ne.s32 	%p6, %r90, 0;
	@%p6 bra 	$L__BB0_4;
$L__BB0_5:
	setp.eq.s32 	%p7, %r6, 0;
	@%p7 bra 	$L__BB0_13;
	and.b32  	%r39, %r44, 3;
	setp.lt.u32 	%p8, %r6, 4;
	@%p8 bra 	$L__BB0_8;
	add.s32 	%r65, %r92, %r5;
	mul.wide.u32 	%rd38, %r65, 4;
	add.s64 	%rd39, %rd2, %rd38;
	ld.global.f32 	%f41, [%rd39];
	mad.lo.s32 	%r66, %r92, %r45, %r4;
	mul.wide.u32 	%rd40, %r66, 4;
	add.s64 	%rd41, %rd1, %rd40;
	ld.global.f32 	%f42, [%rd41];
	fma.rn.f32 	%f43, %f41, %f42, %f67;
	add.s32 	%r67, %r65, 1;
	mul.wide.u32 	%rd42, %r67, 4;
	add.s64 	%rd43, %rd2, %rd42;
	ld.global.f32 	%f44, [%rd43];
	add.s32 	%r68, %r66, %r45;
	mul.wide.u32 	%rd44, %r68, 4;
	add.s64 	%rd45, %rd1, %rd44;
	ld.global.f32 	%f45, [%rd45];
	fma.rn.f32 	%f46, %f44, %f45, %f43;
	add.s32 	%r69, %r65, 2;
	mul.wide.u32 	%rd46, %r69, 4;
	add.s64 	%rd47, %rd2, %rd46;
	ld.global.f32 	%f47, [%rd47];
	add.s32 	%r70, %r68, %r45;
	mul.wide.u32 	%rd48, %r70, 4;
	add.s64 	%rd49, %rd1, %rd48;
	ld.global.f32 	%f48, [%rd49];
	fma.rn.f32 	%f49, %f47, %f48, %f46;
	add.s32 	%r71, %r65, 3;
	mul.wide.u32 	%rd50, %r71, 4;
	add.s64 	%rd51, %rd2, %rd50;
	ld.global.f32 	%f50, [%rd51];
	add.s32 	%r72, %r70, %r45;
	mul.wide.u32 	%rd52, %r72, 4;
	add.s64 	%rd53, %rd1, %rd52;
	ld.global.f32 	%f51, [%rd53];
	fma.rn.f32 	%f67, %f50, %f51, %f49;
	add.s32 	%r92, %r92, 4;
$L__BB0_8:
	setp.eq.s32 	%p9, %r39, 0;
	@%p9 bra 	$L__BB0_13;
	setp.eq.s32 	%p10, %r39, 1;
	@%p10 bra 	$L__BB0_11;
	add.s32 	%r73, %r92, %r5;
	mul.wide.u32 	%rd54, %r73, 4;
	add.s64 	%rd55, %rd2, %rd54;
	ld.global.f32 	%f53, [%rd55];
	mad.lo.s32 	%r74, %r92, %r45, %r4;
	mul.wide.u32 	%rd56, %r74, 4;
	add.s64 	%rd57, %rd1, %rd56;
	ld.global.f32 	%f54, [%rd57];
	fma.rn.f32 	%f55, %f53, %f54, %f67;
	add.s32 	%r75, %r73, 1;
	mul.wide.u32 	%rd58, %r75, 4;
	add.s64 	%rd59, %rd2, %rd58;
	ld.global.f32 	%f56, [%rd59];
	add.s32 	%r76, %r74, %r45;
	mul.wide.u32 	%rd60, %r76, 4;
	add.s64 	%rd61, %rd1, %rd60;
	ld.global.f32 	%f57, [%rd61];
	fma.rn.f32 	%f67, %f56, %f57, %f55;
	add.s32 	%r92, %r92, 2;
$L__BB0_11:
	and.b32  	%r77, %r44, 1;
	setp.eq.b32 	%p11, %r77, 1;
	not.pred 	%p12, %p11;
	@%p12 bra 	$L__BB0_13;
	add.s32 	%r78, %r92, %r5;
	mul.wide.u32 	%rd62, %r78, 4;
	add.s64 	%rd63, %rd2, %rd62;
	ld.global.f32 	%f58, [%rd63];
	mad.lo.s32 	%r79, %r92, %r45, %r4;
	mul.wide.u32 	%rd64, %r79, 4;
	add.s64 	%rd65, %rd1, %rd64;
	ld.global.f32 	%f59, [%rd65];
	fma.rn.f32 	%f67, %f58, %f59, %f67;
$L__BB0_13:
	mad.lo.s32 	%r80, %r45, %r51, %r4;
	cvta.to.global.u64 	%rd66, %rd3;
	mul.wide.u32 	%rd67, %r80, 4;
	add.s64 	%rd68, %rd66, %rd67;
	st.global.f32 	[%rd68], %f67;
$L__BB0_14:
	ret;

}
	// .globl	_Z27matrixMulKernel_1thread1rowPfS_S_jjj
.visible .entry _Z27matrixMulKernel_1thread1rowPfS_S_jjj(
	.param .u64 .ptr .align 1 _Z27matrixMulKernel_1thread1rowPfS_S_jjj_param_0,
	.param .u64 .ptr .align 1 _Z27matrixMulKernel_1thread1rowPfS_S_jjj_param_1,
	.param .u64 .ptr .align 1 _Z27matrixMulKernel_1thread1rowPfS_S_jjj_param_2,
	.param .u32 _Z27matrixMulKernel_1thread1rowPfS_S_jjj_param_3,
	.param .u32 _Z27matrixMulKernel_1thread1rowPfS_S_jjj_param_4,
	.param .u32 _Z27matrixMulKernel_1thread1rowPfS_S_jjj_param_5
)
{
	.reg .pred 	%p<21>;
	.reg .b32 	%r<136>;
	.reg .b32 	%f<67>;
	.reg .b64 	%rd<99>;

	ld.param.u64 	%rd4, [_Z27matrixMulKernel_1thread1rowPfS_S_jjj_param_0];
	ld.param.u64 	%rd5, [_Z27matrixMulKernel_1thread1rowPfS_S_jjj_param_1];
	ld.param.u64 	%rd6, [_Z27matrixMulKernel_1thread1rowPfS_S_jjj_param_2];
	ld.param.u32 	%r67, [_Z27matrixMulKernel_1thread1rowPfS_S_jjj_param_3];
	ld.param.u32 	%r65, [_Z27matrixMulKernel_1thread1rowPfS_S_jjj_param_4];
	ld.param.u32 	%r66, [_Z27matrixMulKernel_1thread1rowPfS_S_jjj_param_5];
	cvta.to.global.u64 	%rd1, %rd5;
	cvta.to.global.u64 	%rd2, %rd4;
	cvta.to.global.u64 	%rd3, %rd6;
	mov.u32 	%r68, %ctaid.x;
	mov.u32 	%r69, %ntid.x;
	mov.u32 	%r70, %tid.x;
	mad.lo.s32 	%r1, %r68, %r69, %r70;
	setp.ge.u32 	%p1, %r1, %r67;
	setp.eq.s32 	%p2, %r66, 0;
	or.pred  	%p3, %p1, %p2;
	@%p3 bra 	$L__BB1_26;
	setp.ne.s32 	%p4, %r65, 0;
	mul.lo.s32 	%r2, %r65, %r1;
	mul.lo.s32 	%r3, %r66, %r1;
	@%p4 bra 	$L__BB1_13;
	add.s32 	%r97, %r66, -1;
	and.b32  	%r4, %r66, 7;
	setp.lt.u32 	%p13, %r97, 7;
	mov.b32 	%r120, 0;
	@%p13 bra 	$L__BB1_5;
	and.b32  	%r120, %r66, -8;
	neg.s32 	%r118, %r120;
	add.s32 	%r117, %r3, 3;
$L__BB1_4:
	.pragma "nounroll";
	add.s32 	%r98, %r117, -3;
	mul.wide.u32 	%rd69, %r98, 4;
	add.s64 	%rd70, %rd3, %rd69;
	mov.b32 	%r99, 0;
	st.global.u32 	[%rd70], %r99;
	add.s32 	%r100, %r117, -2;
	mul.wide.u32 	%rd71, %r100, 4;
	add.s64 	%rd72, %rd3, %rd71;
	st.global.u32 	[%rd72], %r99;
	add.s32 	%r101, %r117, -1;
	mul.wide.u32 	%rd73, %r101, 4;
	add.s64 	%rd74, %rd3, %rd73;
	st.global.u32 	[%rd74], %r99;
	add.s32 	%r102, %r117, 4;
	mul.wide.u32 	%rd75, %r117, 4;
	add.s64 	%rd76, %rd3, %rd75;
	st.global.u32 	[%rd76], %r99;
	add.s32 	%r103, %r117, 1;
	mul.wide.u32 	%rd77, %r103, 4;
	add.s64 	%rd78, %rd3, %rd77;
	st.global.u32 	[%rd78], %r99;
	add.s32 	%r104, %r117, 2;
	mul.wide.u32 	%rd79, %r104, 4;
	add.s64 	%rd80, %rd3, %rd79;
	st.global.u32 	[%rd80], %r99;
	add.s32 	%r105, %r117, 3;
	mul.wide.u32 	%rd81, %r105, 4;
	add.s64 	%rd82, %rd3, %rd81;
	st.global.u32 	[%rd82], %r99;
	mul.wide.u32 	%rd83, %r102, 4;
	add.s64 	%rd84, %rd3, %rd83;
	st.global.u32 	[%rd84], %r99;
	add.s32 	%r118, %r118, 8;
	add.s32 	%r117, %r117, 8;
	setp.ne.s32 	%p14, %r118, 0;
	@%p14 bra 	$L__BB1_4;
$L__BB1_5:
	setp.eq.s32 	%p15, %r4, 0;
	@%p15 bra 	$L__BB1_26;
	and.b32  	%r13, %r66, 3;
	setp.lt.u32 	%p16, %r4, 4;
	@%p16 bra 	$L__BB1_8;
	add.s32 	%r106, %r120, %r3;
	mul.wide.u32 	%rd85, %r106, 4;
	add.s64 	%rd86, %rd3, %rd85;
	mov.b32 	%r107, 0;
	st.global.u32 	[%rd86], %r107;
	add.s32 	%r108, %r106, 1;
	mul.wide.u32 	%rd87, %r108, 4;
	add.s64 	%rd88, %rd3, %rd87;
	st.global.u32 	[%rd88], %r107;
	add.s32 	%r109, %r106, 2;
	mul.wide.u32 	%rd89, %r109, 4;
	add.s64 	%rd90, %rd3, %rd89;
	st.global.u32 	[%rd90], %r107;
	add.s32 	%r110, %r106, 3;
	mul.wide.u32 	%rd91, %r110, 4;
	add.s64 	%rd92, %rd3, %rd91;
	st.global.u32 	[%rd92], %r107;
	add.s32 	%r120, %r120, 4;
$L__BB1_8:
	setp.eq.s32 	%p17, %r13, 0;
	@%p17 bra 	$L__BB1_26;
	setp.eq.s32 	%p18, %r13, 1;
	@%p18 bra 	$L__BB1_11;
	add.s32 	%r111, %r120, %r3;
	mul.wide.u32 	%rd93, %r111, 4;
	add.s64 	%rd94, %rd3, %rd93;
	mov.b32 	%r112, 0;
	st.global.u32 	[%rd94], %r112;
	add.s32 	%r113, %r111, 1;
	mul.wide.u32 	%rd95, %r113, 4;
	add.s64 	%rd96, %rd3, %rd95;
	st.global.u32 	[%rd96], %r112;
	add.s32 	%r120, %r120, 2;
$L__BB1_11:
	and.b32  	%r114, %r66, 1;
	setp.eq.b32 	%p19, %r114, 1;
	not.pred 	%p20, %p19;
	@%p20 bra 	$L__BB1_26;
	add.s32 	%r115, %r120, %r3;
	mul.wide.u32 	%rd97, %r115, 4;
	add.s64 	%rd98, %rd3, %rd97;
	mov.b32 	%r116, 0;
	st.global.u32 	[%rd98], %r116;
	bra.uni 	$L__BB1_26;
$L__BB1_13:
	and.b32  	%r18, %r65, 7;
	and.b32  	%r19, %r65, 3;
	and.b32  	%r20, %r65, -8;
	and.b32  	%r21, %r65, 1;
	neg.s32 	%r22, %r20;
	shl.b32 	%r23, %r66, 3;
	shl.b32 	%r24, %r66, 1;
	mul.lo.s32 	%r25, %r66, 3;
	shl.b32 	%r26, %r66, 2;
	mul.lo.s32 	%r27, %r66, 5;
	mul.lo.s32 	%r28, %r66, 6;
	mul.lo.s32 	%r29, %r66, 7;
	mov.b32 	%r122, 0;
$L__BB1_14:
	setp.lt.u32 	%p5, %r65, 8;
	mov.f32 	%f66, 0f00000000;
	mov.b32 	%r134, 0;
	@%p5 bra 	$L__BB1_17;
	add.s32 	%r123, %r2, 3;
	add.s32 	%r131, %r66, %r122;
	add.s32 	%r130, %r24, %r122;
	add.s32 	%r129, %r25, %r122;
	add.s32 	%r128, %r26, %r122;
	add.s32 	%r127, %r27, %r122;
	add.s32 	%r126, %r28, %r122;
	add.s32 	%r125, %r29, %r122;
	mov.f32 	%f66, 0f00000000;
	mov.u32 	%r124, %r122;
	mov.u32 	%r132, %r22;
$L__BB1_16:
	.pragma "nounroll";
	add.s32 	%r73, %r123, -3;
	mul.wide.u32 	%rd7, %r73, 4;
	add.s64 	%rd8, %rd2, %rd7;
	ld.global.f32 	%f16, [%rd8];
	mul.wide.u32 	%rd9, %r124, 4;
	add.s64 	%rd10, %rd1, %rd9;
	ld.global.f32 	%f17, [%rd10];
	fma.rn.f32 	%f18, %f16, %f17, %f66;
	add.s32 	%r74, %r123, -2;
	mul.wide.u32 	%rd11, %r74, 4;
	add.s64 	%rd12, %rd2, %rd11;
	ld.global.f32 	%f19, [%rd12];
	mul.wide.u32 	%rd13, %r131, 4;
	add.s64 	%rd14, %rd1, %rd13;
	ld.global.f32 	%f20, [%rd14];
	fma.rn.f32 	%f21, %f19, %f20, %f18;
	add.s32 	%r75, %r123, -1;
	mul.wide.u32 	%rd15, %r75, 4;
	add.s64 	%rd16, %rd2, %rd15;
	ld.global.f32 	%f22, [%rd16];
	mul.wide.u32 	%rd17, %r130, 4;
	add.s64 	%rd18, %rd1, %rd17;
	ld.global.f32 	%f23, [%rd18];
	fma.rn.f32 	%f24, %f22, %f23, %f21;
	add.s32 	%r76, %r123, 4;
	mul.wide.u32 	%rd19, %r123, 4;
	add.s64 	%rd20, %rd2, %rd19;
	ld.global.f32 	%f25, [%rd20];
	mul.wide.u32 	%rd21, %r129, 4;
	add.s64 	%rd22, %rd1, %rd21;
	ld.global.f32 	%f26, [%rd22];
	fma.rn.f32 	%f27, %f25, %f26, %f24;
	add.s32 	%r77, %r123, 1;
	mul.wide.u32 	%rd23, %r77, 4;
	add.s64 	%rd24, %rd2, %rd23;
	ld.global.f32 	%f28, [%rd24];
	mul.wide.u32 	%rd25, %r128, 4;
	add.s64 	%rd26, %rd1, %rd25;
	ld.global.f32 	%f29, [%rd26];
	fma.rn.f32 	%f30, %f28, %f29, %f27;
	add.s32 	%r78, %r123, 2;
	mul.wide.u32 	%rd27, %r78, 4;
	add.s64 	%rd28, %rd2, %rd27;
	ld.global.f32 	%f31, [%rd28];
	mul.wide.u32 	%rd29, %r127, 4;
	add.s64 	%rd30, %rd1, %rd29;
	ld.global.f32 	%f32, [%rd30];
	fma.rn.f32 	%f33, %f31, %f32, %f30;
	add.s32 	%r79, %r123, 3;
	mul.wide.u32 	%rd31, %r79, 4;
	add.s64 	%rd32, %rd2, %rd31;
	ld.global.f32 	%f34, [%rd32];
	mul.wide.u32 	%rd33, %r126, 4;
	add.s64 	%rd34, %rd1, %rd33;
	ld.global.f32 	%f35, [%rd34];
	fma.rn.f32 	%f36, %f34, %f35, %f33;
	mul.wide.u32 	%rd35, %r76, 4;
	add.s64 	%rd36, %rd2, %rd35;
	ld.global.f32 	%f37, [%rd36];
	mul.wide.u32 	%rd37, %r125, 4;
	add.s64 	%rd38, %rd1, %rd37;
	ld.global.f32 	%f38, [%rd38];
	fma.rn.f32 	%f66, %f37, %f38, %f36;
	add.s32 	%r132, %r132, 8;
	add.s32 	%r131, %r131, %r23;
	add.s32 	%r130, %r130, %r23;
	add.s32 	%r129, %r129, %r23;
	add.s32 	%r128, %r128, %r23;
	add.s32 	%r127, %r127, %r23;
	add.s32 	%r126, %r126, %r23;
	add.s32 	%r125, %r125, %r23;
	add.s32 	%r124, %r124, %r23;
	add.s32 	%r123, %r123, 8;
	setp.ne.s32 	%p6, %r132, 0;
	mov.u32 	%r134, %r20;
	@%p6 bra 	$L__BB1_16;
$L__BB1_17:
	setp.eq.s32 	%p7, %r18, 0;
	@%p7 bra 	$L__BB1_25;
	add.s32 	%r80, %r18, -1;
	setp.lt.u32 	%p8, %r80, 3;
	@%p8 bra 	$L__BB1_20;
	add.s32 	%r81, %r134, %r2;
	mul.wide.u32 	%rd39, %r81, 4;
	add.s64 	%rd40, %rd2, %rd39;
	ld.global.f32 	%f40, [%rd40];
	mad.lo.s32 	%r82, %r134, %r66, %r122;
	mul.wide.u32 	%rd41, %r82, 4;
	add.s64 	%rd42, %rd1, %rd41;
	ld.global.f32 	%f41, [%rd42];
	fma.rn.f32 	%f42, %f40, %f41, %f66;
	add.s32 	%r83, %r81, 1;
	mul.wide.u32 	%rd43, %r83, 4;
	add.s64 	%rd44, %rd2, %rd43;
	ld.global.f32 	%f43, [%rd44];
	add.s32 	%r84, %r82, %r66;
	mul.wide.u32 	%rd45, %r84, 4;
	add.s64 	%rd46, %rd1, %rd45;
	ld.global.f32 	%f44, [%rd46];
	fma.rn.f32 	%f45, %f43, %f44, %f42;
	add.s32 	%r85, %r81, 2;
	mul.wide.u32 	%rd47, %r85, 4;
	add.s64 	%rd48, %rd2, %rd47;
	ld.global.f32 	%f46, [%rd48];
	add.s32 	%r86, %r84, %r66;
	mul.wide.u32 	%rd49, %r86, 4;
	add.s64 	%rd50, %rd1, %rd49;
	ld.global.f32 	%f47, [%rd50];
	fma.rn.f32 	%f48, %f46, %f47, %f45;
	add.s32 	%r87, %r81, 3;
	mul.wide.u32 	%rd51, %r87, 4;
	add.s64 	%rd52, %rd2, %rd51;
	ld.global.f32 	%f49, [%rd52];
	add.s32 	%r88, %r86, %r66;
	mul.wide.u32 	%rd53, %r88, 4;
	add.s64 	%rd54, %rd1, %rd53;
	ld.global.f32 	%f50, [%rd54];
	fma.rn.f32 	%f66, %f49, %f50, %f48;
	add.s32 	%r134, %r134, 4;
$L__BB1_20:
	setp.eq.s32 	%p9, %r19, 0;
	@%p9 bra 	$L__BB1_25;
	setp.eq.s32 	%p10, %r19, 1;
	@%p10 bra 	$L__BB1_23;
	add.s32 	%r89, %r134, %r2;
	mul.wide.u32 	%rd55, %r89, 4;
	add.s64 	%rd56, %rd2, %rd55;
	ld.global.f32 	%f52, [%rd56];
	mad.lo.s32 	%r90, %r134, %r66, %r122;
	mul.wide.u32 	%rd57, %r90, 4;
	add.s64 	%rd58, %rd1, %rd57;
	ld.global.f32 	%f53, [%rd58];
	fma.rn.f32 	%f54, %f52, %f53, %f66;
	add.s32 	%r91, %r89, 1;
	mul.wide.u32 	%rd59, %r91, 4;
	add.s64 	%rd60, %rd2, %rd59;
	ld.global.f32 	%f55, [%rd60];
	add.s32 	%r92, %r90, %r66;
	mul.wide.u32 	%rd61, %r92, 4;
	add.s64 	%rd62, %rd1, %rd61;
	ld.global.f32 	%f56, [%rd62];
	fma.rn.f32 	%f66, %f55, %f56, %f54;
	add.s32 	%r134, %r134, 2;
$L__BB1_23:
	setp.eq.s32 	%p11, %r21, 0;
	@%p11 bra 	$L__BB1_25;
	add.s32 	%r93, %r134, %r2;
	mul.wide.u32 	%rd63, %r93, 4;
	add.s64 	%rd64, %rd2, %rd63;
	ld.global.f32 	%f57, [%rd64];
	mad.lo.s32 	%r94, %r134, %r66, %r122;
	mul.wide.u32 	%rd65, %r94, 4;
	add.s64 	%rd66, %rd1, %rd65;
	ld.global.f32 	%f58, [%rd66];
	fma.rn.f32 	%f66, %f57, %f58, %f66;
$L__BB1_25:
	add.s32 	%r95, %r122, %r3;
	mul.wide.u32 	%rd67, %r95, 4;
	add.s64 	%rd68, %rd3, %rd67;
	st.global.f32 	[%rd68], %f66;
	add.s32 	%r122, %r122, 1;
	setp.ne.s32 	%p12, %r122, %r66;
	@%p12 bra 	$L__BB1_14;
$L__BB1_26:
	ret;

}
	// .globl	_Z30matrixMulKernel_1thread1columnPfS_S_jjj
.visible .entry _Z30matrixMulKernel_1thread1columnPfS_S_jjj(
	.param .u64 .ptr .align 1 _Z30matrixMulKernel_1thread1columnPfS_S_jjj_param_0,
	.param .u64 .ptr .align 1 _Z30matrixMulKernel_1thread1columnPfS_S_jjj_param_1,
	.param .u64 .ptr .align 1 _Z30matrixMulKernel_1thread1columnPfS_S_jjj_param_2,
	.param .u32 _Z30matrixMulKernel_1thread1columnPfS_S_jjj_param_3,
	.param .u32 _Z30matrixMulKernel_1thread1columnPfS_S_jjj_param_4,
	.param .u32 _Z30matrixMulKernel_1thread1columnPfS_S_jjj_param_5
)
{
	.reg .pred 	%p<22>;
	.reg .b32 	%r<157>;
	.reg .b32 	%f<67>;
	.reg .b64 	%rd<99>;

	ld.param.u64 	%rd4, [_Z30matrixMulKernel_1thread1columnPfS_S_jjj_param_0];
	ld.param.u64 	%rd5, [_Z30matrixMulKernel_1thread1columnPfS_S_jjj_param_1];
	ld.param.u64 	%rd6, [_Z30matrixMulKernel_1thread1columnPfS_S_jjj_param_2];
	ld.param.u32 	%r79, [_Z30matrixMulKernel_1thread1columnPfS_S_jjj_param_3];
	ld.param.u32 	%r80, [_Z30matrixMulKernel_1thread1columnPfS_S_jjj_param_4];
	ld.param.u32 	%r81, [_Z30matrixMulKernel_1thread1columnPfS_S_jjj_param_5];
	cvta.to.global.u64 	%rd1, %rd5;
	cvta.to.global.u64 	%rd2, %rd4;
	cvta.to.global.u64 	%rd3, %rd6;
	mov.u32 	%r82, %ctaid.x;
	mov.u32 	%r83, %ntid.x;
	mul.lo.s32 	%r1, %r82, %r83;
	mov.u32 	%r2, %tid.x;
	add.s32 	%r3, %r1, %r2;
	setp.ge.u32 	%p1, %r3, %r81;
	setp.eq.s32 	%p2, %r79, 0;
	or.pred  	%p3, %p1, %p2;
	@%p3 bra 	$L__BB2_26;
	setp.ne.s32 	%p4, %r80, 0;
	@%p4 bra 	$L__BB2_13;
	add.s32 	%r115, %r79, -1;
	and.b32  	%r4, %r79, 7;
	setp.lt.u32 	%p14, %r115, 7;
	mov.b32 	%r141, 0;
	@%p14 bra 	$L__BB2_5;
	and.b32  	%r141, %r79, -8;
	neg.s32 	%r139, %r141;
	add.s32 	%r116, %r2, %r81;
	add.s32 	%r138, %r116, %r1;
	shl.b32 	%r8, %r81, 3;
	shl.b32 	%r117, %r81, 1;
	add.s32 	%r137, %r3, %r117;
	mad.lo.s32 	%r136, %r81, 3, %r3;
	shl.b32 	%r118, %r81, 2;
	add.s32 	%r135, %r3, %r118;
	mad.lo.s32 	%r134, %r81, 5, %r3;
	mad.lo.s32 	%r133, %r81, 6, %r3;
	mad.lo.s32 	%r132, %r81, 7, %r3;
	mov.u32 	%r131, %r3;
$L__BB2_4:
	.pragma "nounroll";
	mul.wide.u32 	%rd69, %r131, 4;
	add.s64 	%rd70, %rd3, %rd69;
	mov.b32 	%r119, 0;
	st.global.u32 	[%rd70], %r119;
	mul.wide.u32 	%rd71, %r138, 4;
	add.s64 	%rd72, %rd3, %rd71;
	st.global.u32 	[%rd72], %r119;
	mul.wide.u32 	%rd73, %r137, 4;
	add.s64 	%rd74, %rd3, %rd73;
	st.global.u32 	[%rd74], %r119;
	mul.wide.u32 	%rd75, %r136, 4;
	add.s64 	%rd76, %rd3, %rd75;
	st.global.u32 	[%rd76], %r119;
	mul.wide.u32 	%rd77, %r135, 4;
	add.s64 	%rd78, %rd3, %rd77;
	st.global.u32 	[%rd78], %r119;
	mul.wide.u32 	%rd79, %r134, 4;
	add.s64 	%rd80, %rd3, %rd79;
	st.global.u32 	[%rd80], %r119;
	mul.wide.u32 	%rd81, %r133, 4;
	add.s64 	%rd82, %rd3, %rd81;
	st.global.u32 	[%rd82], %r119;
	mul.wide.u32 	%rd83, %r132, 4;
	add.s64 	%rd84, %rd3, %rd83;
	st.global.u32 	[%rd84], %r119;
	add.s32 	%r139, %r139, 8;
	add.s32 	%r138, %r138, %r8;
	add.s32 	%r137, %r137, %r8;
	add.s32 	%r136, %r136, %r8;
	add.s32 	%r135, %r135, %r8;
	add.s32 	%r134, %r134, %r8;
	add.s32 	%r133, %r133, %r8;
	add.s32 	%r132, %r132, %r8;
	add.s32 	%r131, %r131, %r8;
	setp.ne.s32 	%p15, %r139, 0;
	@%p15 bra 	$L__BB2_4;
$L__BB2_5:
	setp.eq.s32 	%p16, %r4, 0;
	@%p16 bra 	$L__BB2_26;
	and.b32  	%r34, %r79, 3;
	setp.lt.u32 	%p17, %r4, 4;
	@%p17 bra 	$L__BB2_8;
	mad.lo.s32 	%r120, %r141, %r81, %r3;
	mul.wide.u32 	%rd85, %r120, 4;
	add.s64 	%rd86, %rd3, %rd85;
	mov.b32 	%r121, 0;
	st.global.u32 	[%rd86], %r121;
	add.s32 	%r122, %r120, %r81;
	mul.wide.u32 	%rd87, %r122, 4;
	add.s64 	%rd88, %rd3, %rd87;
	st.global.u32 	[%rd88], %r121;
	add.s32 	%r123, %r122, %r81;
	mul.wide.u32 	%rd89, %r123, 4;
	add.s64 	%rd90, %rd3, %rd89;
	st.global.u32 	[%rd90], %r121;
	add.s32 	%r124, %r123, %r81;
	mul.wide.u32 	%rd91, %r124, 4;
	add.s64 	%rd92, %rd3, %rd91;
	st.global.u32 	[%rd92], %r121;
	add.s32 	%r141, %r141, 4;
$L__BB2_8:
	setp.eq.s32 	%p18, %r34, 0;
	@%p18 bra 	$L__BB2_26;
	setp.eq.s32 	%p19, %r34, 1;
	@%p19 bra 	$L__BB2_11;
	mad.lo.s32 	%r125, %r141, %r81, %r3;
	mul.wide.u32 	%rd93, %r125, 4;
	add.s64 	%rd94, %rd3, %rd93;
	mov.b32 	%r126, 0;
	st.global.u32 	[%rd94], %r126;
	add.s32 	%r127, %r125, %r81;
	mul.wide.u32 	%rd95, %r127, 4;
	add.s64 	%rd96, %rd3, %rd95;
	st.global.u32 	[%rd96], %r126;
	add.s32 	%r141, %r141, 2;
$L__BB2_11:
	and.b32  	%r128, %r79, 1;
	setp.eq.b32 	%p20, %r128, 1;
	not.pred 	%p21, %p20;
	@%p21 bra 	$L__BB2_26;
	mad.lo.s32 	%r129, %r141, %r81, %r3;
	mul.wide.u32 	%rd97, %r129, 4;
	add.s64 	%rd98, %rd3, %rd97;
	mov.b32 	%r130, 0;
	st.global.u32 	[%rd98], %r130;
	bra.uni 	$L__BB2_26;
$L__BB2_13:
	and.b32  	%r39, %r80, 7;
	and.b32  	%r40, %r80, -8;
	neg.s32 	%r41, %r40;
	add.s32 	%r85, %r2, %r81;
	add.s32 	%r42, %r85, %r1;
	shl.b32 	%r43, %r81, 3;
	shl.b32 	%r86, %r81, 1;
	add.s32 	%r44, %r3, %r86;
	mad.lo.s32 	%r45, %r81, 3, %r3;
	shl.b32 	%r87, %r81, 2;
	add.s32 	%r46, %r3, %r87;
	mad.lo.s32 	%r47, %r81, 5, %r3;
	mad.lo.s32 	%r48, %r81, 6, %r3;
	mad.lo.s32 	%r49, %r81, 7, %r3;
	mov.b32 	%r143, 0;
$L__BB2_14:
	setp.lt.u32 	%p5, %r80, 8;
	mul.lo.s32 	%r51, %r143, %r80;
	mov.f32 	%f66, 0f00000000;
	mov.b32 	%r155, 0;
	@%p5 bra 	$L__BB2_17;
	add.s32 	%r144, %r51, 3;
	mov.f32 	%f66, 0f00000000;
	mov.u32 	%r145, %r3;
	mov.u32 	%r146, %r49;
	mov.u32 	%r147, %r48;
	mov.u32 	%r148, %r47;
	mov.u32 	%r149, %r46;
	mov.u32 	%r150, %r45;
	mov.u32 	%r151, %r44;
	mov.u32 	%r152, %r42;
	mov.u32 	%r153, %r41;
$L__BB2_16:
	.pragma "nounroll";
	add.s32 	%r89, %r144, -3;
	mul.wide.u32 	%rd7, %r89, 4;
	add.s64 	%rd8, %rd2, %rd7;
	ld.global.f32 	%f16, [%rd8];
	mul.wide.u32 	%rd9, %r145, 4;
	add.s64 	%rd10, %rd1, %rd9;
	ld.global.f32 	%f17, [%rd10];
	fma.rn.f32 	%f18, %f16, %f17, %f66;
	add.s32 	%r90, %r144, -2;
	mul.wide.u32 	%rd11, %r90, 4;
	add.s64 	%rd12, %rd2, %rd11;
	ld.global.f32 	%f19, [%rd12];
	mul.wide.u32 	%rd13, %r152, 4;
	add.s64 	%rd14, %rd1, %rd13;
	ld.global.f32 	%f20, [%rd14];
	fma.rn.f32 	%f21, %f19, %f20, %f18;
	add.s32 	%r91, %r144, -1;
	mul.wide.u32 	%rd15, %r91, 4;
	add.s64 	%rd16, %rd2, %rd15;
	ld.global.f32 	%f22, [%rd16];
	mul.wide.u32 	%rd17, %r151, 4;
	add.s64 	%rd18, %rd1, %rd17;
	ld.global.f32 	%f23, [%rd18];
	fma.rn.f32 	%f24, %f22, %f23, %f21;
	add.s32 	%r92, %r144, 4;
	mul.wide.u32 	%rd19, %r144, 4;
	add.s64 	%rd20, %rd2, %rd19;
	ld.global.f32 	%f25, [%rd20];
	mul.wide.u32 	%rd21, %r150, 4;
	add.s64 	%rd22, %rd1, %rd21;
	ld.global.f32 	%f26, [%rd22];
	fma.rn.f32 	%f27, %f25, %f26, %f24;
	add.s32 	%r93, %r144, 1;
	mul.wide.u32 	%rd23, %r93, 4;
	add.s64 	%rd24, %rd2, %rd23;
	ld.global.f32 	%f28, [%rd24];
	mul.wide.u32 	%rd25, %r149, 4;
	add.s64 	%rd26, %rd1, %rd25;
	ld.global.f32 	%f29, [%rd26];
	fma.rn.f32 	%f30, %f28, %f29, %f27;
	add.s32 	%r94, %r144, 2;
	mul.wide.u32 	%rd27, %r94, 4;
	add.s64 	%rd28, %rd2, %rd27;
	ld.global.f32 	%f31, [%rd28];
	mul.wide.u32 	%rd29, %r148, 4;
	add.s64 	%rd30, %rd1, %rd29;
	ld.global.f32 	%f32, [%rd30];
	fma.rn.f32 	%f33, %f31, %f32, %f30;
	add.s32 	%r95, %r144, 3;
	mul.wide.u32 	%rd31, %r95, 4;
	add.s64 	%rd32, %rd2, %rd31;
	ld.global.f32 	%f34, [%rd32];
	mul.wide.u32 	%rd33, %r147, 4;
	add.s64 	%rd34, %rd1, %rd33;
	ld.global.f32 	%f35, [%rd34];
	fma.rn.f32 	%f36, %f34, %f35, %f33;
	mul.wide.u32 	%rd35, %r92, 4;
	add.s64 	%rd36, %rd2, %rd35;
	ld.global.f32 	%f37, [%rd36];
	mul.wide.u32 	%rd37, %r146, 4;
	add.s64 	%rd38, %rd1, %rd37;
	ld.global.f32 	%f38, [%rd38];
	fma.rn.f32 	%f66, %f37, %f38, %f36;
	add.s32 	%r153, %r153, 8;
	add.s32 	%r152, %r152, %r43;
	add.s32 	%r151, %r151, %r43;
	add.s32 	%r150, %r150, %r43;
	add.s32 	%r149, %r149, %r43;
	add.s32 	%r148, %r148, %r43;
	add.s32 	%r147, %r147, %r43;
	add.s32 	%r146, %r146, %r43;
	add.s32 	%r145, %r145, %r43;
	add.s32 	%r144, %r144, 8;
	setp.ne.s32 	%p6, %r153, 0;
	mov.u32 	%r155, %r40;
	@%p6 bra 	$L__BB2_16;
$L__BB2_17:
	setp.eq.s32 	%p7, %r39, 0;
	@%p7 bra 	$L__BB2_25;
	add.s32 	%r96, %r39, -1;
	setp.lt.u32 	%p8, %r96, 3;
	@%p8 bra 	$L__BB2_20;
	add.s32 	%r97, %r155, %r51;
	mul.wide.u32 	%rd39, %r97, 4;
	add.s64 	%rd40, %rd2, %rd39;
	ld.global.f32 	%f40, [%rd40];
	mad.lo.s32 	%r98, %r155, %r81, %r3;
	mul.wide.u32 	%rd41, %r98, 4;
	add.s64 	%rd42, %rd1, %rd41;
	ld.global.f32 	%f41, [%rd42];
	fma.rn.f32 	%f42, %f40, %f41, %f66;
	add.s32 	%r99, %r97, 1;
	mul.wide.u32 	%rd43, %r99, 4;
	add.s64 	%rd44, %rd2, %rd43;
	ld.global.f32 	%f43, [%rd44];
	add.s32 	%r100, %r98, %r81;
	mul.wide.u32 	%rd45, %r100, 4;
	add.s64 	%rd46, %rd1, %rd45;
	ld.global.f32 	%f44, [%rd46];
	fma.rn.f32 	%f45, %f43, %f44, %f42;
	add.s32 	%r101, %r97, 2;
	mul.wide.u32 	%rd47, %r101, 4;
	add.s64 	%rd48, %rd2, %rd47;
	ld.global.f32 	%f46, [%rd48];
	add.s32 	%r102, %r100, %r81;
	mul.wide.u32 	%rd49, %r102, 4;
	add.s64 	%rd50, %rd1, %rd49;
	ld.global.f32 	%f47, [%rd50];
	fma.rn.f32 	%f48, %f46, %f47, %f45;
	add.s32 	%r103, %r97, 3;
	mul.wide.u32 	%rd51, %r103, 4;
	add.s64 	%rd52, %rd2, %rd51;
	ld.global.f32 	%f49, [%rd52];
	add.s32 	%r104, %r102, %r81;
	mul.wide.u32 	%rd53, %r104, 4;
	add.s64 	%rd54, %rd1, %rd53;
	ld.global.f32 	%f50, [%rd54];
	fma.rn.f32 	%f66, %f49, %f50, %f48;
	add.s32 	%r155, %r155, 4;
$L__BB2_20:
	and.b32  	%r105, %r80, 3;
	setp.eq.s32 	%p9, %r105, 0;
	@%p9 bra 	$L__BB2_25;
	setp.eq.s32 	%p10, %r105, 1;
	@%p10 bra 	$L__BB2_23;
	add.s32 	%r106, %r155, %r51;
	mul.wide.u32 	%rd55, %r106, 4;
	add.s64 	%rd56, %rd2, %rd55;
	ld.global.f32 	%f52, [%rd56];
	mad.lo.s32 	%r107, %r155, %r81, %r3;
	mul.wide.u32 	%rd57, %r107, 4;
	add.s64 	%rd58, %rd1, %rd57;
	ld.global.f32 	%f53, [%rd58];
	fma.rn.f32 	%f54, %f52, %f53, %f66;
	add.s32 	%r108, %r106, 1;
	mul.wide.u32 	%rd59, %r108, 4;
	add.s64 	%rd60, %rd2, %rd59;
	ld.global.f32 	%f55, [%rd60];
	add.s32 	%r109, %r107, %r81;
	mul.wide.u32 	%rd61, %r109, 4;
	add.s64 	%rd62, %rd1, %rd61;
	ld.global.f32 	%f56, [%rd62];
	fma.rn.f32 	%f66, %f55, %f56, %f54;
	add.s32 	%r155, %r155, 2;
$L__BB2_23:
	and.b32  	%r110, %r80, 1;
	setp.eq.b32 	%p11, %r110, 1;
	not.pred 	%p12, %p11;
	@%p12 bra 	$L__BB2_25;
	add.s32 	%r111, %r155, %r51;
	mul.wide.u32 	%rd63, %r111, 4;
	add.s64 	%rd64, %rd2, %rd63;
	ld.global.f32 	%f57, [%rd64];
	mad.lo.s32 	%r112, %r155, %r81, %r3;
	mul.wide.u32 	%rd65, %r112, 4;
	add.s64 	%rd66, %rd1, %rd65;
	ld.global.f32 	%f58, [%rd66];
	fma.rn.f32 	%f66, %f57, %f58, %f66;
$L__BB2_25:
	mad.lo.s32 	%r113, %r143, %r81, %r3;
	mul.wide.u32 	%rd67, %r113, 4;
	add.s64 	%rd68, %rd3, %rd67;
	st.global.f32 	[%rd68], %f66;
	add.s32 	%r143, %r143, 1;
	setp.ne.s32 	%p13, %r143, %r79;
	@%p13 bra 	$L__BB2_14;
$L__BB2_26:
	ret;

}


// ===== COMPILED SASS (sm_100) =====

	.target	sm_100

	.elftype	@"ET_EXEC"


//--------------------- .note.nv.tkinfo           --------------------------
	.section	.note.nv.tkinfo,"",@"SHT_NOTE"
	.sectionflags	@"SHF_NOTE_NV_TKINFO"
	.tkinfo
        /*0018*/ 	.word	0x00000002
        /*0030*/ 	.string	""
        /*0030*/ 	.string	"ptxas"
        /*0030*/ 	.string	"Cuda compilation tools, release 13.0, V13.0.88"
        /*0030*/ 	.string	"Build cuda_13.0.r13.0/compiler.36424714_0"
        /*0030*/ 	.string	"-arch sm_100 -m 64 "



//--------------------- .note.nv.cuinfo           --------------------------
	.section	.note.nv.cuinfo,"",@"SHT_NOTE"
	.sectionflags	@"SHF_NOTE_NV_CUINFO"
        /*0018*/ 	.short	0x0002
        /*001a*/ 	.short	0x0064
        /*001c*/ 	.short	0x0082
	.zero		2


//--------------------- .nv.info                  --------------------------
	.section	.nv.info,"",@"SHT_CUDA_INFO"
	.align	4


	//----- nvinfo : EIATTR_REGCOUNT
	.align		4
        /*0000*/ 	.byte	0x04, 0x2f
        /*0002*/ 	.short	(.L_1 - .L_0)
	.align		4
.L_0:
        /*0004*/ 	.word	index@(_Z31matrixMulKernel_1thread1elementPfS_S_jjj)
        /*0008*/ 	.word	0x00000020


	//----- nvinfo : EIATTR_FRAME_SIZE
	.align		4
.L_1:
        /*000c*/ 	.byte	0x04, 0x11
        /*000e*/ 	.short	(.L_3 - .L_2)
	.align		4
.L_2:
        /*0010*/ 	.word	index@(_Z31matrixMulKernel_1thread1elementPfS_S_jjj)
        /*0014*/ 	.word	0x00000000


	//----- nvinfo : EIATTR_REGCOUNT
	.align		4
.L_3:
        /*0018*/ 	.byte	0x04, 0x2f
        /*001a*/ 	.short	(.L_5 - .L_4)
	.align		4
.L_4:
        /*001c*/ 	.word	index@(_Z27matrixMulKernel_1thread1rowPfS_S_jjj)
        /*0020*/ 	.word	0x00000020


	//----- nvinfo : EIATTR_FRAME_SIZE
	.align		4
.L_5:
        /*0024*/ 	.byte	0x04, 0x11
        /*0026*/ 	.short	(.L_7 - .L_6)
	.align		4
.L_6:
        /*0028*/ 	.word	index@(_Z27matrixMulKernel_1thread1rowPfS_S_jjj)
        /*002c*/ 	.word	0x00000000


	//----- nvinfo : EIATTR_REGCOUNT
	.align		4
.L_7:
        /*0030*/ 	.byte	0x04, 0x2f
        /*0032*/ 	.short	(.L_9 - .L_8)
	.align		4
.L_8:
        /*0034*/ 	.word	index@(_Z30matrixMulKernel_1thread1columnPfS_S_jjj)
        /*0038*/ 	.word	0x00000020


	//----- nvinfo : EIATTR_FRAME_SIZE
	.align		4
.L_9:
        /*003c*/ 	.byte	0x04, 0x11
        /*003e*/ 	.short	(.L_11 - .L_10)
	.align		4
.L_10:
        /*0040*/ 	.word	index@(_Z30matrixMulKernel_1thread1columnPfS_S_jjj)
        /*0044*/ 	.word	0x00000000


	//----- nvinfo : EIATTR_MIN_STACK_SIZE
	.align		4
.L_11:
        /*0048*/ 	.byte	0x04, 0x12
        /*004a*/ 	.short	(.L_13 - .L_12)
	.align		4
.L_12:
        /*004c*/ 	.word	index@(_Z30matrixMulKernel_1thread1columnPfS_S_jjj)
        /*0050*/ 	.word	0x00000000


	//----- nvinfo : EIATTR_MIN_STACK_SIZE
	.align		4
.L_13:
        /*0054*/ 	.byte	0x04, 0x12
        /*0056*/ 	.short	(.L_15 - .L_14)
	.align		4
.L_14:
        /*0058*/ 	.word	index@(_Z27matrixMulKernel_1thread1rowPfS_S_jjj)
        /*005c*/ 	.word	0x00000000


	//----- nvinfo : EIATTR_MIN_STACK_SIZE
	.align		4
.L_15:
        /*0060*/ 	.byte	0x04, 0x12
        /*0062*/ 	.short	(.L_17 - .L_16)
	.align		4
.L_16:
        /*0064*/ 	.word	index@(_Z31matrixMulKernel_1thread1elementPfS_S_jjj)
        /*0068*/ 	.word	0x00000000
.L_17:


//--------------------- .nv.compat                --------------------------
	.section	.nv.compat,"",@"SHT_CUDA_COMPAT_INFO"
	.align	4
        /*0000*/ 	.byte	0x02, 0x09, 0x00, 0x00, 0x02, 0x02, 0x01, 0x00, 0x02, 0x05, 0x05, 0x00, 0x03, 0x07, 0x01, 0x01
        /*0010*/ 	.byte	0x02, 0x03, 0x00, 0x00, 0x02, 0x06, 0x01, 0x00, 0x04, 0x0b, 0x08, 0x00, 0x09, 0x00, 0x00, 0x00
        /*0020*/ 	.byte	0x00, 0x00, 0x00, 0x00


//--------------------- .nv.info._Z30matrixMulKernel_1thread1columnPfS_S_jjj --------------------------
	.section	.nv.info._Z30matrixMulKernel_1thread1columnPfS_S_jjj,"",@"SHT_CUDA_INFO"
	.sectionflags	@""
	.align	4


	//----- nvinfo : EIATTR_CUDA_API_VERSION
	.align		4
        /*0000*/ 	.byte	0x04, 0x37
        /*0002*/ 	.short	(.L_19 - .L_18)
.L_18:
        /*0004*/ 	.word	0x00000082


	//----- nvinfo : EIATTR_KPARAM_INFO
	.align		4
.L_19:
        /*0008*/ 	.byte	0x04, 0x17
        /*000a*/ 	.short	(.L_21 - .L_20)
.L_20:
        /*000c*/ 	.word	0x00000000
        /*0010*/ 	.short	0x0005
        /*0012*/ 	.short	0x0020
        /*0014*/ 	.byte	0x00, 0xf0, 0x11, 0x00


	//----- nvinfo : EIATTR_KPARAM_INFO
	.align		4
.L_21:
        /*0018*/ 	.byte	0x04, 0x17
        /*001a*/ 	.short	(.L_23 - .L_22)
.L_22:
        /*001c*/ 	.word	0x00000000
        /*0020*/ 	.short	0x0004
        /*0022*/ 	.short	0x001c
        /*0024*/ 	.byte	0x00, 0xf0, 0x11, 0x00


	//----- nvinfo : EIATTR_KPARAM_INFO
	.align		4
.L_23:
        /*0028*/ 	.byte	0x04, 0x17
        /*002a*/ 	.short	(.L_25 - .L_24)
.L_24:
        /*002c*/ 	.word	0x00000000
        /*0030*/ 	.short	0x0003
        /*0032*/ 	.short	0x0018
        /*0034*/ 	.byte	0x00, 0xf0, 0x11, 0x00


	//----- nvinfo : EIATTR_KPARAM_INFO
	.align		4
.L_25:
        /*0038*/ 	.byte	0x04, 0x17
        /*003a*/ 	.short	(.L_27 - .L_26)
.L_26:
        /*003c*/ 	.word	0x00000000
        /*0040*/ 	.short	0x0002
        /*0042*/ 	.short	0x0010
        /*0044*/ 	.byte	0x00, 0xf5, 0x21, 0x00


	//----- nvinfo : EIATTR_KPARAM_INFO
	.align		4
.L_27:
        /*0048*/ 	.byte	0x04, 0x17
        /*004a*/ 	.short	(.L_29 - .L_28)
.L_28:
        /*004c*/ 	.word	0x00000000
        /*0050*/ 	.short	0x0001
        /*0052*/ 	.short	0x0008
        /*0054*/ 	.byte	0x00, 0xf5, 0x21, 0x00


	//----- nvinfo : EIATTR_KPARAM_INFO
	.align		4
.L_29:
        /*0058*/ 	.byte	0x04, 0x17
        /*005a*/ 	.short	(.L_31 - .L_30)
.L_30:
        /*005c*/ 	.word	0x00000000
        /*0060*/ 	.short	0x0000
        /*0062*/ 	.short	0x0000
        /*0064*/ 	.byte	0x00, 0xf5, 0x21, 0x00


	//----- nvinfo : EIATTR_SPARSE_MMA_MASK
	.align		4
.L_31:
        /*0068*/ 	.byte	0x03, 0x50
        /*006a*/ 	.short	0x0000


	//----- nvinfo : EIATTR_MAXREG_COUNT
	.align		4
        /*006c*/ 	.byte	0x03, 0x1b
        /*006e*/ 	.short	0x00ff


	//----- nvinfo : EIATTR_MERCURY_ISA_VERSION
	.align		4
        /*0070*/ 	.byte	0x03, 0x5f
        /*0072*/ 	.short	0x0101


	//----- nvinfo : EIATTR_VRC_CTA_INIT_COUNT
	.align		4
        /*0074*/ 	.byte	0x02, 0x4a
	.zero		1
	.zero		1


	//----- nvinfo : EIATTR_EXIT_INSTR_OFFSETS
	.align		4
        /*0078*/ 	.byte	0x04, 0x1c
        /*007a*/ 	.short	(.L_33 - .L_32)


	//   ....[0]....
.L_32:
        /*007c*/ 	.word	0x000000a0


	//   ....[1]....
        /*0080*/ 	.word	0x000003b0


	//   ....[2]....
        /*0084*/ 	.word	0x000004e0


	//   ....[3]....
        /*0088*/ 	.word	0x000005b0


	//   ....[4]....
        /*008c*/ 	.word	0x00000600


	//   ....[5]....
        /*0090*/ 	.word	0x00001090


	//----- nvinfo : EIATTR_CBANK_PARAM_SIZE
	.align		4
.L_33:
        /*0094*/ 	.byte	0x03, 0x19
        /*0096*/ 	.short	0x0024


	//----- nvinfo : EIATTR_PARAM_CBANK
	.align		4
        /*0098*/ 	.byte	0x04, 0x0a
        /*009a*/ 	.short	(.L_35 - .L_34)
	.align		4
.L_34:
        /*009c*/ 	.word	index@(.nv.constant0._Z30matrixMulKernel_1thread1columnPfS_S_jjj)
        /*00a0*/ 	.short	0x0380
        /*00a2*/ 	.short	0x0024


	//----- nvinfo : EIATTR_SW_WAR
	.align		4
.L_35:
        /*00a4*/ 	.byte	0x04, 0x36
        /*00a6*/ 	.short	(.L_37 - .L_36)
.L_36:
        /*00a8*/ 	.word	0x00000008
.L_37:


//--------------------- .nv.info._Z27matrixMulKernel_1thread1rowPfS_S_jjj --------------------------
	.section	.nv.info._Z27matrixMulKernel_1thread1rowPfS_S_jjj,"",@"SHT_CUDA_INFO"
	.sectionflags	@""
	.align	4


	//----- nvinfo : EIATTR_CUDA_API_VERSION
	.align		4
        /*0000*/ 	.byte	0x04, 0x37
        /*0002*/ 	.short	(.L_39 - .L_38)
.L_38:
        /*0004*/ 	.word	0x00000082


	//----- nvinfo : EIATTR_KPARAM_INFO
	.align		4
.L_39:
        /*0008*/ 	.byte	0x04, 0x17
        /*000a*/ 	.short	(.L_41 - .L_40)
.L_40:
        /*000c*/ 	.word	0x00000000
        /*0010*/ 	.short	0x0005
        /*0012*/ 	.short	0x0020
        /*0014*/ 	.byte	0x00, 0xf0, 0x11, 0x00


	//----- nvinfo : EIATTR_KPARAM_INFO
	.align		4
.L_41:
        /*0018*/ 	.byte	0x04, 0x17
        /*001a*/ 	.short	(.L_43 - .L_42)
.L_42:
        /*001c*/ 	.word	0x00000000
        /*0020*/ 	.short	0x0004
        /*0022*/ 	.short	0x001c
        /*0024*/ 	.byte	0x00, 0xf0, 0x11, 0x00


	//----- nvinfo : EIATTR_KPARAM_INFO
	.align		4
.L_43:
        /*0028*/ 	.byte	0x04, 0x17
        /*002a*/ 	.short	(.L_45 - .L_44)
.L_44:
        /*002c*/ 	.word	0x00000000
        /*0030*/ 	.short	0x0003
        /*0032*/ 	.short	0x0018
        /*0034*/ 	.byte	0x00, 0xf0, 0x11, 0x00


	//----- nvinfo : EIATTR_KPARAM_INFO
	.align		4
.L_45:
        /*0038*/ 	.byte	0x04, 0x17
        /*003a*/ 	.short	(.L_47 - .L_46)
.L_46:
        /*003c*/ 	.word	0x00000000
        /*0040*/ 	.short	0x0002
        /*0042*/ 	.short	0x0010
        /*0044*/ 	.byte	0x00, 0xf5, 0x21, 0x00


	//----- nvinfo : EIATTR_KPARAM_INFO
	.align		4
.L_47:
        /*0048*/ 	.byte	0x04, 0x17
        /*004a*/ 	.short	(.L_49 - .L_48)
.L_48:
        /*004c*/ 	.word	0x00000000
        /*0050*/ 	.short	0x0001
        /*0052*/ 	.short	0x0008
        /*0054*/ 	.byte	0x00, 0xf5, 0x21, 0x00


	//----- nvinfo : EIATTR_KPARAM_INFO
	.align		4
.L_49:
        /*0058*/ 	.byte	0x04, 0x17
        /*005a*/ 	.short	(.L_51 - .L_50)
.L_50:
        /*005c*/ 	.word	0x00000000
        /*0060*/ 	.short	0x0000
        /*0062*/ 	.short	0x0000
        /*0064*/ 	.byte	0x00, 0xf5, 0x21, 0x00


	//----- nvinfo : EIATTR_SPARSE_MMA_MASK
	.align		4
.L_51:
        /*0068*/ 	.byte	0x03, 0x50
        /*006a*/ 	.short	0x0000


	//----- nvinfo : EIATTR_MAXREG_COUNT
	.align		4
        /*006c*/ 	.byte	0x03, 0x1b
        /*006e*/ 	.short	0x00ff


	//----- nvinfo : EIATTR_MERCURY_ISA_VERSION
	.align		4
        /*0070*/ 	.byte	0x03, 0x5f
        /*0072*/ 	.short	0x0101


	//----- nvinfo : EIATTR_VRC_CTA_INIT_COUNT
	.align		4
        /*0074*/ 	.byte	0x02, 0x4a
	.zero		1
	.zero		1


	//----- nvinfo : EIATTR_EXIT_INSTR_OFFSETS
	.align		4
        /*0078*/ 	.byte	0x04, 0x1c
        /*007a*/ 	.short	(.L_53 - .L_52)


	//   ....[0]....
.L_52:
        /*007c*/ 	.word	0x00000090


	//   ....[1]....
        /*0080*/ 	.word	0x00000330


	//   ....[2]....
        /*0084*/ 	.word	0x00000460


	//   ....[3]....
        /*0088*/ 	.word	0x00000530


	//   ....[4]....
        /*008c*/ 	.word	0x00000580


	//   ....[5]....
        /*0090*/ 	.word	0x00000fa0


	//----- nvinfo : EIATTR_CBANK_PARAM_SIZE
	.align		4
.L_53:
        /*0094*/ 	.byte	0x03, 0x19
        /*0096*/ 	.short	0x0024


	//----- nvinfo : EIATTR_PARAM_CBANK
	.align		4
        /*0098*/ 	.byte	0x04, 0x0a
        /*009a*/ 	.short	(.L_55 - .L_54)
	.align		4
.L_54:
        /*009c*/ 	.word	index@(.nv.constant0._Z27matrixMulKernel_1thread1rowPfS_S_jjj)
        /*00a0*/ 	.short	0x0380
        /*00a2*/ 	.short	0x0024


	//----- nvinfo : EIATTR_SW_WAR
	.align		4
.L_55:
        /*00a4*/ 	.byte	0x04, 0x36
        /*00a6*/ 	.short	(.L_57 - .L_56)
.L_56:
        /*00a8*/ 	.word	0x00000008
.L_57:


//--------------------- .nv.info._Z31matrixMulKernel_1thread1elementPfS_S_jjj --------------------------
	.section	.nv.info._Z31matrixMulKernel_1thread1elementPfS_S_jjj,"",@"SHT_CUDA_INFO"
	.sectionflags	@""
	.align	4


	//----- nvinfo : EIATTR_CUDA_API_VERSION
	.align		4
        /*0000*/ 	.byte	0x04, 0x37
        /*0002*/ 	.short	(.L_59 - .L_58)
.L_58:
        /*0004*/ 	.word	0x00000082


	//----- nvinfo : EIATTR_KPARAM_INFO
	.align		4
.L_59:
        /*0008*/ 	.byte	0x04, 0x17
        /*000a*/ 	.short	(.L_61 - .L_60)
.L_60:
        /*000c*/ 	.word	0x00000000
        /*0010*/ 	.short	0x0005
        /*0012*/ 	.short	0x0020
        /*0014*/ 	.byte	0x00, 0xf0, 0x11, 0x00


	//----- nvinfo : EIATTR_KPARAM_INFO
	.align		4
.L_61:
        /*0018*/ 	.byte	0x04, 0x17
        /*001a*/ 	.short	(.L_63 - .L_62)
.L_62:
        /*001c*/ 	.word	0x00000000
        /*0020*/ 	.short	0x0004
        /*0022*/ 	.short	0x001c
        /*0024*/ 	.byte	0x00, 0xf0, 0x11, 0x00


	//----- nvinfo : EIATTR_KPARAM_INFO
	.align		4
.L_63:
        /*0028*/ 	.byte	0x04, 0x17
        /*002a*/ 	.short	(.L_65 - .L_64)
.L_64:
        /*002c*/ 	.word	0x00000000
        /*0030*/ 	.short	0x0003
        /*0032*/ 	.short	0x0018
        /*0034*/ 	.byte	0x00, 0xf0, 0x11, 0x00


	//----- nvinfo : EIATTR_KPARAM_INFO
	.align		4
.L_65:
        /*0038*/ 	.byte	0x04, 0x17
        /*003a*/ 	.short	(.L_67 - .L_66)
.L_66:
        /*003c*/ 	.word	0x00000000
        /*0040*/ 	.short	0x0002
        /*0042*/ 	.short	0x0010
        /*0044*/ 	.byte	0x00, 0xf5, 0x21, 0x00


	//----- nvinfo : EIATTR_KPARAM_INFO
	.align		4
.L_67:
        /*0048*/ 	.byte	0x04, 0x17
        /*004a*/ 	.short	(.L_69 - .L_68)
.L_68:
        /*004c*/ 	.word	0x00000000
        /*0050*/ 	.short	0x0001
        /*0052*/ 	.short	0x0008
        /*0054*/ 	.byte	0x00, 0xf5, 0x21, 0x00


	//----- nvinfo : EIATTR_KPARAM_INFO
	.align		4
.L_69:
        /*0058*/ 	.byte	0x04, 0x17
        /*005a*/ 	.short	(.L_71 - .L_70)
.L_70:
        /*005c*/ 	.word	0x00000000
        /*0060*/ 	.short	0x0000
        /*0062*/ 	.short	0x0000
        /*0064*/ 	.byte	0x00, 0xf5, 0x21, 0x00


	//----- nvinfo : EIATTR_SPARSE_MMA_MASK
	.align		4
.L_71:
        /*0068*/ 	.byte	0x03, 0x50
        /*006a*/ 	.short	0x0000


	//----- nvinfo : EIATTR_MAXREG_COUNT
	.align		4
        /*006c*/ 	.byte	0x03, 0x1b
        /*006e*/ 	.short	0x00ff


	//----- nvinfo : EIATTR_MERCURY_ISA_VERSION
	.align		4
        /*0070*/ 	.byte	0x03, 0x5f
        /*0072*/ 	.short	0x0101


	//----- nvinfo : EIATTR_VRC_CTA_INIT_COUNT
	.align		4
        /*0074*/ 	.byte	0x02, 0x4a
	.zero		1
	.zero		1


	//----- nvinfo : EIATTR_EXIT_INSTR_OFFSETS
	.align		4
        /*0078*/ 	.byte	0x04, 0x1c
        /*007a*/ 	.short	(.L_73 - .L_72)


	//   ....[0]....
.L_72:
        /*007c*/ 	.word	0x000000e0


	//   ....[1]....
        /*0080*/ 	.word	0x00000a90


	//----- nvinfo : EIATTR_CBANK_PARAM_SIZE
	.align		4
.L_73:
        /*0084*/ 	.byte	0x03, 0x19
        /*0086*/ 	.short	0x0024


	//----- nvinfo : EIATTR_PARAM_CBANK
	.align		4
        /*0088*/ 	.byte	0x04, 0x0a
        /*008a*/ 	.short	(.L_75 - .L_74)
	.align		4
.L_74:
        /*008c*/ 	.word	index@(.nv.constant0._Z31matrixMulKernel_1thread1elementPfS_S_jjj)
        /*0090*/ 	.short	0x0380
        /*0092*/ 	.short	0x0024


	//----- nvinfo : EIATTR_SW_WAR
	.align		4
.L_75:
        /*0094*/ 	.byte	0x04, 0x36
        /*0096*/ 	.short	(.L_77 - .L_76)
.L_76:
        /*0098*/ 	.word	0x00000008
.L_77:


//--------------------- .nv.callgraph             --------------------------
	.section	.nv.callgraph,"",@"SHT_CUDA_CALLGRAPH"
	.align	4
	.sectionentsize	8
	.align		4
        /*0000*/ 	.word	0x00000000
	.align		4
        /*0004*/ 	.word	0xffffffff
	.align		4
        /*0008*/ 	.word	0x00000000
	.align		4
        /*000c*/ 	.word	0xfffffffe
	.align		4
        /*0010*/ 	.word	0x00000000
	.align		4
        /*0014*/ 	.word	0xfffffffd
	.align		4
        /*0018*/ 	.word	0x00000000
	.align		4
        /*001c*/ 	.word	0xfffffffc


//--------------------- .text._Z30matrixMulKernel_1thread1columnPfS_S_jjj --------------------------
	.section	.text._Z30matrixMulKernel_1thread1columnPfS_S_jjj,"ax",@progbits
	.align	128
        .global         _Z30matrixMulKernel_1thread1columnPfS_S_jjj
        .type           _Z30matrixMulKernel_1thread1columnPfS_S_jjj,@function
        .size           _Z30matrixMulKernel_1thread1columnPfS_S_jjj,(.L_x_27 - _Z30matrixMulKernel_1thread1columnPfS_S_jjj)
        .other          _Z30matrixMulKernel_1thread1columnPfS_S_jjj,@"STO_CUDA_ENTRY STV_DEFAULT"
_Z30matrixMulKernel_1thread1columnPfS_S_jjj:
.text._Z30matrixMulKernel_1thread1columnPfS_S_jjj:
[----:B------:R-:W-:Y:S01]  /*0000*/  LDC R1, c[0x0][0x37c] ;  /* 0x0000df00ff017b82 */ /* 0x000fe20000000800 */
[----:B------:R-:W0:Y:S07]  /*0010*/  S2R R6, SR_TID.X ;  /* 0x0000000000067919 */ /* 0x000e2e0000002100 */
[----:B------:R-:W1:Y:S01]  /*0020*/  S2UR UR4, SR_CTAID.X ;  /* 0x00000000000479c3 */ /* 0x000e620000002500 */
[----:B------:R-:W1:Y:S07]  /*0030*/  LDCU UR5, c[0x0][0x360] ;  /* 0x00006c00ff0577ac */ /* 0x000e6e0008000800 */
[----:B------:R-:W2:Y:S08]  /*0040*/  LDC R2, c[0x0][0x398] ;  /* 0x0000e600ff027b82 */ /* 0x000eb00000000800 */
[----:B------:R-:W3:Y:S01]  /*0050*/  LDC R9, c[0x0][0x3a0] ;  /* 0x0000e800ff097b82 */ /* 0x000ee20000000800 */
[----:B-1----:R-:W-:-:S06]  /*0060*/  UIMAD UR4, UR4, UR5, URZ ;  /* 0x00000005040472a4 */ /* 0x002fcc000f8e02ff */
[----:B0-----:R-:W-:Y:S02]  /*0070*/  IADD3 R0, PT, PT, R6, UR4, RZ ;  /* 0x0000000406007c10 */ /* 0x001fe4000fffe0ff */
[----:B--2---:R-:W-:-:S04]  /*0080*/  ISETP.NE.AND P0, PT, R2, RZ, PT ;  /* 0x000000ff0200720c */ /* 0x004fc80003f05270 */
[----:B---3--:R-:W-:-:S13]  /*0090*/  ISETP.GE.U32.OR P0, PT, R0, R9, !P0 ;  /* 0x000000090000720c */ /* 0x008fda0004706470 */
[----:B------:R-:W-:Y:S05]  /*00a0*/  @P0 EXIT ;  /* 0x000000000000094d */ /* 0x000fea0003800000 */
[----:B------:R-:W0:Y:S01]  /*00b0*/  LDCU UR5, c[0x0][0x39c] ;  /* 0x00007380ff0577ac */ /* 0x000e220008000800 */
[----:B------:R-:W1:Y:S01]  /*00c0*/  LDCU.64 UR8, c[0x0][0x358] ;  /* 0x00006b00ff0877ac */ /* 0x000e620008000a00 */
[----:B0-----:R-:W-:-:S09]  /*00d0*/  UISETP.NE.AND UP0, UPT, UR5, URZ, UPT ;  /* 0x000000ff0500728c */ /* 0x001fd2000bf05270 */
[----:B-1----:R-:W-:Y:S05]  /*00e0*/  BRA.U UP0, `(.L_x_0) ;  /* 0x0000000500487547 */ /* 0x002fea000b800000 */
[C---:B------:R-:W-:Y:S02]  /*00f0*/  IADD3 R4, PT, PT, R2.reuse, -0x1, RZ ;  /* 0xffffffff02047810 */ /* 0x040fe40007ffe0ff */
[----:B------:R-:W-:Y:S02]  /*0100*/  LOP3.LUT R3, R2, 0x7, RZ, 0xc0, !PT ;  /* 0x0000000702037812 */ /* 0x000fe400078ec0ff */
[----:B------:R-:W-:Y:S01]  /*0110*/  ISETP.GE.U32.AND P1, PT, R4, 0x7, PT ;  /* 0x000000070400780c */ /* 0x000fe20003f26070 */
[----:B------:R-:W-:Y:S01]  /*0120*/  HFMA2 R4, -RZ, RZ, 0, 0 ;  /* 0x00000000ff047431 */ /* 0x000fe200000001ff */
[----:B------:R-:W-:-:S11]  /*0130*/  ISETP.NE.AND P0, PT, R3, RZ, PT ;  /* 0x000000ff0300720c */ /* 0x000fd60003f05270 */
[----:B------:R-:W-:Y:S05]  /*0140*/  @!P1 BRA `(.L_x_1) ;  /* 0x0000000000989947 */ /* 0x000fea0003800000 */
[----:B------:R-:W0:Y:S01]  /*0150*/  LDC.64 R14, c[0x0][0x390] ;  /* 0x0000e400ff0e7b82 */ /* 0x000e220000000a00 */
[----:B------:R-:W-:Y:S01]  /*0160*/  LOP3.LUT R4, R2, 0xfffffff8, RZ, 0xc0, !PT ;  /* 0xfffffff802047812 */ /* 0x000fe200078ec0ff */
[C---:B------:R-:W-:Y:S01]  /*0170*/  IMAD R8, R9.reuse, 0x3, R0 ;  /* 0x0000000309087824 */ /* 0x040fe200078e0200 */
[C---:B------:R-:W-:Y:S01]  /*0180*/  IADD3 R13, PT, PT, R9.reuse, UR4, R6 ;  /* 0x00000004090d7c10 */ /* 0x040fe2000fffe006 */
[C-C-:B------:R-:W-:Y:S01]  /*0190*/  IMAD R12, R9.reuse, 0x5, R0.reuse ;  /* 0x00000005090c7824 */ /* 0x140fe200078e0200 */
[CC--:B------:R-:W-:Y:S01]  /*01a0*/  LEA R6, R9.reuse, R0.reuse, 0x1 ;  /* 0x0000000009067211 */ /* 0x0c0fe200078e08ff */
[C-C-:B------:R-:W-:Y:S01]  /*01b0*/  IMAD R5, R9.reuse, 0x6, R0.reuse ;  /* 0x0000000609057824 */ /* 0x140fe200078e0200 */
[CC--:B------:R-:W-:Y:S01]  /*01c0*/  LEA R10, R9.reuse, R0.reuse, 0x2 ;  /* 0x00000000090a7211 */ /* 0x0c0fe200078e10ff */
[----:B------:R-:W-:Y:S01]  /*01d0*/  IMAD R7, R9, 0x7, R0 ;  /* 0x0000000709077824 */ /* 0x000fe200078e0200 */
[----:B------:R-:W-:Y:S02]  /*01e0*/  MOV R11, R0 ;  /* 0x00000000000b7202 */ /* 0x000fe40000000f00 */
[----:B------:R-:W-:-:S07]  /*01f0*/  IADD3 R28, PT, PT, -R4, RZ, RZ ;  /* 0x000000ff041c7210 */ /* 0x000fce0007ffe1ff */
.L_x_2:
[----:B------:R-:W-:Y:S01]  /*0200*/  IADD3 R28, PT, PT, R28, 0x8, RZ ;  /* 0x000000081c1c7810 */ /* 0x000fe20007ffe0ff */
[--C-:B0-2---:R-:W-:Y:S01]  /*0210*/  IMAD.WIDE.U32 R18, R11, 0x4, R14.reuse ;  /* 0x000000040b127825 */ /* 0x105fe200078e000e */
[----:B------:R-:W-:Y:S02]  /*0220*/  LEA R11, R9, R11, 0x3 ;  /* 0x0000000b090b7211 */ /* 0x000fe400078e18ff */
[----:B------:R-:W-:Y:S01]  /*0230*/  ISETP.NE.AND P1, PT, R28, RZ, PT ;  /* 0x000000ff1c00720c */ /* 0x000fe20003f25270 */
[--C-:B------:R-:W-:Y:S01]  /*0240*/  IMAD.WIDE.U32 R16, R13, 0x4, R14.reuse ;  /* 0x000000040d107825 */ /* 0x100fe200078e000e */
[----:B------:R0:W-:Y:S01]  /*0250*/  STG.E desc[UR8][R18.64], RZ ;  /* 0x000000ff12007986 */ /* 0x0001e2000c101908 */
[C---:B------:R-:W-:Y:S02]  /*0260*/  LEA R13, R9.reuse, R13, 0x3 ;  /* 0x0000000d090d7211 */ /* 0x040fe400078e18ff */
[----:B------:R-:W-:Y:S01]  /*0270*/  IMAD.WIDE.U32 R26, R6, 0x4, R14 ;  /* 0x00000004061a7825 */ /* 0x000fe200078e000e */
[----:B------:R1:W-:Y:S01]  /*0280*/  STG.E desc[UR8][R16.64], RZ ;  /* 0x000000ff10007986 */ /* 0x0003e2000c101908 */
[----:B------:R-:W-:-:S02]  /*0290*/  LEA R6, R9, R6, 0x3 ;  /* 0x0000000609067211 */ /* 0x000fc400078e18ff */
[--C-:B------:R-:W-:Y:S01]  /*02a0*/  IMAD.WIDE.U32 R24, R8, 0x4, R14.reuse ;  /* 0x0000000408187825 */ /* 0x100fe200078e000e */
[----:B------:R2:W-:Y:S01]  /*02b0*/  STG.E desc[UR8][R26.64], RZ ;  /* 0x000000ff1a007986 */ /* 0x0005e2000c101908 */
[C---:B------:R-:W-:Y:S02]  /*02c0*/  LEA R8, R9.reuse, R8, 0x3 ;  /* 0x0000000809087211 */ /* 0x040fe400078e18ff */
[--C-:B0-----:R-:W-:Y:S01]  /*02d0*/  IMAD.WIDE.U32 R18, R12, 0x4, R14.reuse ;  /* 0x000000040c127825 */ /* 0x101fe200078e000e */
[----:B------:R2:W-:Y:S01]  /*02e0*/  STG.E desc[UR8][R24.64], RZ ;  /* 0x000000ff18007986 */ /* 0x0005e2000c101908 */
[C---:B------:R-:W-:Y:S02]  /*02f0*/  LEA R12, R9.reuse, R12, 0x3 ;  /* 0x0000000c090c7211 */ /* 0x040fe400078e18ff */
[----:B-1----:R-:W-:Y:S01]  /*0300*/  IMAD.WIDE.U32 R16, R10, 0x4, R14 ;  /* 0x000000040a107825 */ /* 0x002fe200078e000e */
[----:B------:R-:W-:-:S03]  /*0310*/  LEA R10, R9, R10, 0x3 ;  /* 0x0000000a090a7211 */ /* 0x000fc600078e18ff */
[--C-:B------:R-:W-:Y:S01]  /*0320*/  IMAD.WIDE.U32 R20, R5, 0x4, R14.reuse ;  /* 0x0000000405147825 */ /* 0x100fe200078e000e */
[----:B------:R2:W-:Y:S01]  /*0330*/  STG.E desc[UR8][R16.64], RZ ;  /* 0x000000ff10007986 */ /* 0x0005e2000c101908 */
[----:B------:R-:W-:Y:S02]  /*0340*/  LEA R5, R9, R5, 0x3 ;  /* 0x0000000509057211 */ /* 0x000fe400078e18ff */
[----:B------:R-:W-:Y:S01]  /*0350*/  IMAD.WIDE.U32 R22, R7, 0x4, R14 ;  /* 0x0000000407167825 */ /* 0x000fe200078e000e */
[----:B------:R2:W-:Y:S01]  /*0360*/  STG.E desc[UR8][R18.64], RZ ;  /* 0x000000ff12007986 */ /* 0x0005e2000c101908 */
[----:B------:R-:W-:-:S03]  /*0370*/  LEA R7, R9, R7, 0x3 ;  /* 0x0000000709077211 */ /* 0x000fc600078e18ff */
[----:B------:R2:W-:Y:S04]  /*0380*/  STG.E desc[UR8][R20.64], RZ ;  /* 0x000000ff14007986 */ /* 0x0005e8000c101908 */
[----:B------:R2:W-:Y:S01]  /*0390*/  STG.E desc[UR8][R22.64], RZ ;  /* 0x000000ff16007986 */ /* 0x0005e2000c101908 */
[----:B------:R-:W-:Y:S05]  /*03a0*/  @P1 BRA `(.L_x_2) ;  /* 0xfffffffc00941947 */ /* 0x000fea000383ffff */
.L_x_1:
[----:B------:R-:W-:Y:S05]  /*03b0*/  @!P0 EXIT ;  /* 0x000000000000894d */ /* 0x000fea0003800000 */
[----:B------:R-:W-:Y:S02]  /*03c0*/  ISETP.GE.U32.AND P0, PT, R3, 0x4, PT ;  /* 0x000000040300780c */ /* 0x000fe40003f06070 */
[----:B------:R-:W-:-:S04]  /*03d0*/  LOP3.LUT R5, R2, 0x3, RZ, 0xc0, !PT ;  /* 0x0000000302057812 */ /* 0x000fc800078ec0ff */
[----:B------:R-:W-:-:S07]  /*03e0*/  ISETP.NE.AND P1, PT, R5, RZ, PT ;  /* 0x000000ff0500720c */ /* 0x000fce0003f25270 */
[----:B------:R-:W-:Y:S06]  /*03f0*/  @!P0 BRA `(.L_x_3) ;  /* 0x0000000000388947 */ /* 0x000fec0003800000 */
[----:B------:R-:W0:Y:S01]  /*0400*/  LDC.64 R14, c[0x0][0x390] ;  /* 0x0000e400ff0e7b82 */ /* 0x000e220000000a00 */
[C---:B------:R-:W-:Y:S01]  /*0410*/  IMAD R6, R4.reuse, R9, R0 ;  /* 0x0000000904067224 */ /* 0x040fe200078e0200 */
[----:B------:R-:W-:-:S04]  /*0420*/  IADD3 R4, PT, PT, R4, 0x4, RZ ;  /* 0x0000000404047810 */ /* 0x000fc80007ffe0ff */
[----:B------:R-:W-:-:S04]  /*0430*/  IADD3 R10, PT, PT, R6, R9, RZ ;  /* 0x00000009060a7210 */ /* 0x000fc80007ffe0ff */
[----:B------:R-:W-:-:S04]  /*0440*/  IADD3 R12, PT, PT, R10, R9, RZ ;  /* 0x000000090a0c7210 */ /* 0x000fc80007ffe0ff */
[----:B------:R-:W-:Y:S01]  /*0450*/  IADD3 R3, PT, PT, R12, R9, RZ ;  /* 0x000000090c037210 */ /* 0x000fe20007ffe0ff */
[----:B0-----:R-:W-:-:S04]  /*0460*/  IMAD.WIDE.U32 R6, R6, 0x4, R14 ;  /* 0x0000000406067825 */ /* 0x001fc800078e000e */
[--C-:B------:R-:W-:Y:S01]  /*0470*/  IMAD.WIDE.U32 R10, R10, 0x4, R14.reuse ;  /* 0x000000040a0a7825 */ /* 0x100fe200078e000e */
[----:B------:R0:W-:Y:S03]  /*0480*/  STG.E desc[UR8][R6.64], RZ ;  /* 0x000000ff06007986 */ /* 0x0001e6000c101908 */
[--C-:B------:R-:W-:Y:S01]  /*0490*/  IMAD.WIDE.U32 R12, R12, 0x4, R14.reuse ;  /* 0x000000040c0c7825 */ /* 0x100fe200078e000e */
[----:B------:R0:W-:Y:S03]  /*04a0*/  STG.E desc[UR8][R10.64], RZ ;  /* 0x000000ff0a007986 */ /* 0x0001e6000c101908 */
[----:B------:R-:W-:Y:S01]  /*04b0*/  IMAD.WIDE.U32 R14, R3, 0x4, R14 ;  /* 0x00000004030e7825 */ /* 0x000fe200078e000e */
[----:B------:R0:W-:Y:S04]  /*04c0*/  STG.E desc[UR8][R12.64], RZ ;  /* 0x000000ff0c007986 */ /* 0x0001e8000c101908 */
[----:B------:R0:W-:Y:S02]  /*04d0*/  STG.E desc[UR8][R14.64], RZ ;  /* 0x000000ff0e007986 */ /* 0x0001e4000c101908 */
.L_x_3:
[----:B------:R-:W-:Y:S05]  /*04e0*/  @!P1 EXIT ;  /* 0x000000000000994d */ /* 0x000fea0003800000 */
[----:B------:R-:W-:Y:S02]  /*04f0*/  ISETP.NE.AND P0, PT, R5, 0x1, PT ;  /* 0x000000010500780c */ /* 0x000fe40003f05270 */
[----:B------:R-:W-:-:S04]  /*0500*/  LOP3.LUT R2, R2, 0x1, RZ, 0xc0, !PT ;  /* 0x0000000102027812 */ /* 0x000fc800078ec0ff */
[----:B------:R-:W-:-:S07]  /*0510*/  ISETP.NE.U32.AND P1, PT, R2, 0x1, PT ;  /* 0x000000010200780c */ /* 0x000fce0003f25070 */
[----:B------:R-:W-:Y:S06]  /*0520*/  @!P0 BRA `(.L_x_4) ;  /* 0x0000000000208947 */ /* 0x000fec0003800000 */
[----:B------:R-:W1:Y:S01]  /*0530*/  LDC.64 R2, c[0x0][0x390] ;  /* 0x0000e400ff027b82 */ /* 0x000e620000000a00 */
[C---:B0-----:R-:W-:Y:S01]  /*0540*/  IMAD R6, R4.reuse, R9, R0 ;  /* 0x0000000904067224 */ /* 0x041fe200078e0200 */
[----:B------:R-:W-:-:S04]  /*0550*/  IADD3 R4, PT, PT, R4, 0x2, RZ ;  /* 0x0000000204047810 */ /* 0x000fc80007ffe0ff */
[C---:B------:R-:W-:Y:S01]  /*0560*/  IADD3 R5, PT, PT, R6.reuse, R9, RZ ;  /* 0x0000000906057210 */ /* 0x040fe20007ffe0ff */
[----:B-1----:R-:W-:-:S04]  /*0570*/  IMAD.WIDE.U32 R6, R6, 0x4, R2 ;  /* 0x0000000406067825 */ /* 0x002fc800078e0002 */
[----:B------:R-:W-:Y:S01]  /*0580*/  IMAD.WIDE.U32 R2, R5, 0x4, R2 ;  /* 0x0000000405027825 */ /* 0x000fe200078e0002 */
[----:B------:R1:W-:Y:S04]  /*0590*/  STG.E desc[UR8][R6.64], RZ ;  /* 0x000000ff06007986 */ /* 0x0003e8000c101908 */
[----:B------:R1:W-:Y:S02]  /*05a0*/  STG.E desc[UR8][R2.64], RZ ;  /* 0x000000ff02007986 */ /* 0x0003e4000c101908 */
.L_x_4:
[----:B------:R-:W-:Y:S05]  /*05b0*/  @P1 EXIT ;  /* 0x000000000000194d */ /* 0x000fea0003800000 */
[----:B-1----:R-:W1:Y:S01]  /*05c0*/  LDC.64 R2, c[0x0][0x390] ;  /* 0x0000e400ff027b82 */ /* 0x002e620000000a00 */
[----:B------:R-:W-:-:S04]  /*05d0*/  IMAD R9, R4, R9, R0 ;  /* 0x0000000904097224 */ /* 0x000fc800078e0200 */
[----:B-1----:R-:W-:-:S05]  /*05e0*/  IMAD.WIDE.U32 R2, R9, 0x4, R2 ;  /* 0x0000000409027825 */ /* 0x002fca00078e0002 */
[----:B------:R-:W-:Y:S01]  /*05f0*/  STG.E desc[UR8][R2.64], RZ ;  /* 0x000000ff02007986 */ /* 0x000fe2000c101908 */
[----:B------:R-:W-:Y:S05]  /*0600*/  EXIT ;  /* 0x000000000000794d */ /* 0x000fea0003800000 */
.L_x_0:
[C---:B------:R-:W-:Y:S01]  /*0610*/  IADD3 R2, PT, PT, R9.reuse, UR4, R6 ;  /* 0x0000000409027c10 */ /* 0x040fe2000fffe006 */
[C-C-:B------:R-:W-:Y:S01]  /*0620*/  IMAD R4, R9.reuse, 0x3, R0.reuse ;  /* 0x0000000309047824 */ /* 0x140fe200078e0200 */
[CC--:B------:R-:W-:Y:S01]  /*0630*/  LEA R3, R9.reuse, R0.reuse, 0x1 ;  /* 0x0000000009037211 */ /* 0x0c0fe200078e08ff */
[C-C-:B------:R-:W-:Y:S01]  /*0640*/  IMAD R6, R9.reuse, 0x5, R0.reuse ;  /* 0x0000000509067824 */ /* 0x140fe200078e0200 */
[C---:B------:R-:W-:Y:S01]  /*0650*/  LEA R5, R9.reuse, R0, 0x2 ;  /* 0x0000000009057211 */ /* 0x040fe200078e10ff */
[C-C-:B------:R-:W-:Y:S01]  /*0660*/  IMAD R7, R9.reuse, 0x6, R0.reuse ;  /* 0x0000000609077824 */ /* 0x140fe200078e0200 */
[----:B------:R-:W-:Y:S01]  /*0670*/  ULOP3.LUT UR6, UR5, 0x7, URZ, 0xc0, !UPT ;  /* 0x0000000705067892 */ /* 0x000fe2000f8ec0ff */
[----:B------:R-:W-:Y:S01]  /*0680*/  IMAD R8, R9, 0x7, R0 ;  /* 0x0000000709087824 */ /* 0x000fe200078e0200 */
[----:B------:R-:W-:Y:S01]  /*0690*/  MOV R9, RZ ;  /* 0x000000ff00097202 */ /* 0x000fe20000000f00 */
[----:B------:R-:W-:-:S12]  /*06a0*/  ULOP3.LUT UR5, UR5, 0xfffffff8, URZ, 0xc0, !UPT ;  /* 0xfffffff805057892 */ /* 0x000fd8000f8ec0ff */
.L_x_9:
[----:B------:R-:W0:Y:S01]  /*06b0*/  LDC R10, c[0x0][0x39c] ;  /* 0x0000e700ff0a7b82 */ /* 0x000e220000000800 */
[----:B------:R-:W-:Y:S01]  /*06c0*/  HFMA2 R22, -RZ, RZ, 0, 0 ;  /* 0x00000000ff167431 */ /* 0x000fe200000001ff */
[----:B------:R-:W-:Y:S02]  /*06d0*/  MOV R11, RZ ;  /* 0x000000ff000b7202 */ /* 0x000fe40000000f00 */
[----:B0-----:R-:W-:-:S13]  /*06e0*/  ISETP.GE.U32.AND P0, PT, R10, 0x8, PT ;  /* 0x000000080a00780c */ /* 0x001fda0003f06070 */
[----:B------:R-:W-:Y:S05]  /*06f0*/  @!P0 BRA `(.L_x_5) ;  /* 0x0000000400288947 */ /* 0x000fea0003800000 */
[----:B------:R-:W-:Y:S01]  /*0700*/  IMAD R21, R9, R10, 0x3 ;  /* 0x0000000309157424 */ /* 0x000fe200078e020a */
[----:B------:R-:W-:Y:S01]  /*0710*/  MOV R22, RZ ;  /* 0x000000ff00167202 */ /* 0x000fe20000000f00 */
[----:B------:R-:W-:Y:S01]  /*0720*/  IMAD.MOV.U32 R29, RZ, RZ, R6 ;  /* 0x000000ffff1d7224 */ /* 0x000fe200078e0006 */
[----:B------:R-:W-:Y:S01]  /*0730*/  MOV R23, R0 ;  /* 0x0000000000177202 */ /* 0x000fe20000000f00 */
[----:B------:R-:W-:Y:S01]  /*0740*/  UIADD3 UR4, UPT, UPT, -UR5, URZ, URZ ;  /* 0x000000ff05047290 */ /* 0x000fe2000fffe1ff */
[----:B------:R-:W-:Y:S02]  /*0750*/  MOV R25, R8 ;  /* 0x0000000800197202 */ /* 0x000fe40000000f00 */
[----:B------:R-:W-:Y:S02]  /*0760*/  MOV R27, R7 ;  /* 0x00000007001b7202 */ /* 0x000fe40000000f00 */
[----:B------:R-:W-:Y:S02]  /*0770*/  MOV R18, R5 ;  /* 0x0000000500127202 */ /* 0x000fe40000000f00 */
[----:B------:R-:W-:-:S02]  /*0780*/  MOV R20, R4 ;  /* 0x0000000400147202 */ /* 0x000fc40000000f00 */
[----:B------:R-:W-:Y:S02]  /*0790*/  MOV R11, R3 ;  /* 0x00000003000b7202 */ /* 0x000fe40000000f00 */
[----:B------:R-:W-:-:S07]  /*07a0*/  MOV R19, R2 ;  /* 0x0000000200137202 */ /* 0x000fce0000000f00 */
.L_x_6:
[----:B------:R-:W0:Y:S01]  /*07b0*/  LDC.64 R12, c[0x0][0x380] ;  /* 0x0000e000ff0c7b82 */ /* 0x000e220000000a00 */
[----:B------:R-:W-:-:S07]  /*07c0*/  IADD3 R17, PT, PT, R21, -0x3, RZ ;  /* 0xfffffffd15117810 */ /* 0x000fce0007ffe0ff */
[----:B------:R-:W1:Y:S08]  /*07d0*/  LDC.64 R14, c[0x0][0x388] ;  /* 0x0000e200ff0e7b82 */ /* 0x000e700000000a00 */
[----:B------:R-:W2:Y:S01]  /*07e0*/  LDC R28, c[0x0][0x3a0] ;  /* 0x0000e800ff1c7b82 */ /* 0x000ea20000000800 */
[----:B0-----:R-:W-:-:S05]  /*07f0*/  IMAD.WIDE.U32 R16, R17, 0x4, R12 ;  /* 0x0000000411107825 */ /* 0x001fca00078e000c */
[----:B------:R1:W3:Y:S02]  /*0800*/  LDG.E R24, desc[UR8][R16.64] ;  /* 0x0000000810187981 */ /* 0x0002e4000c1e1900 */
[----:B-1----:R-:W-:-:S05]  /*0810*/  IMAD.WIDE.U32 R16, R23, 0x4, R14 ;  /* 0x0000000417107825 */ /* 0x002fca00078e000e */
[----:B------:R-:W3:Y:S02]  /*0820*/  LDG.E R26, desc[UR8][R16.64] ;  /* 0x00000008101a7981 */ /* 0x000ee4000c1e1900 */
[----:B---3--:R-:W-:Y:S01]  /*0830*/  FFMA R22, R24, R26, R22 ;  /* 0x0000001a18167223 */ /* 0x008fe20000000016 */
[----:B------:R-:W-:-:S05]  /*0840*/  IADD3 R24, PT, PT, R21, -0x2, RZ ;  /* 0xfffffffe15187810 */ /* 0x000fca0007ffe0ff */
[----:B------:R-:W-:-:S05]  /*0850*/  IMAD.WIDE.U32 R16, R24, 0x4, R12 ;  /* 0x0000000418107825 */ /* 0x000fca00078e000c */
[----:B------:R0:W3:Y:S02]  /*0860*/  LDG.E R24, desc[UR8][R16.64] ;  /* 0x0000000810187981 */ /* 0x0000e4000c1e1900 */
[----:B0-----:R-:W-:-:S05]  /*0870*/  IMAD.WIDE.U32 R16, R19, 0x4, R14 ;  /* 0x0000000413107825 */ /* 0x001fca00078e000e */
[----:B------:R-:W3:Y:S02]  /*0880*/  LDG.E R26, desc[UR8][R16.64] ;  /* 0x00000008101a7981 */ /* 0x000ee4000c1e1900 */
[----:B---3--:R-:W-:Y:S01]  /*0890*/  FFMA R22, R24, R26, R22 ;  /* 0x0000001a18167223 */ /* 0x008fe20000000016 */
[----:B------:R-:W-:-:S05]  /*08a0*/  IADD3 R24, PT, PT, R21, -0x1, RZ ;  /* 0xffffffff15187810 */ /* 0x000fca0007ffe0ff */
[----:B------:R-:W-:-:S05]  /*08b0*/  IMAD.WIDE.U32 R16, R24, 0x4, R12 ;  /* 0x0000000418107825 */ /* 0x000fca00078e000c */
[----:B------:R0:W3:Y:S02]  /*08c0*/  LDG.E R24, desc[UR8][R16.64] ;  /* 0x0000000810187981 */ /* 0x0000e4000c1e1900 */
[----:B0-----:R-:W-:-:S05]  /*08d0*/  IMAD.WIDE.U32 R16, R11, 0x4, R14 ;  /* 0x000000040b107825 */ /* 0x001fca00078e000e */
[----:B------:R0:W3:Y:S02]  /*08e0*/  LDG.E R26, desc[UR8][R16.64] ;  /* 0x00000008101a7981 */ /* 0x0000e4000c1e1900 */
[----:B0-----:R-:W-:-:S04]  /*08f0*/  IMAD.WIDE.U32 R16, R21, 0x4, R12 ;  /* 0x0000000415107825 */ /* 0x001fc800078e000c */
[----:B---3--:R-:W-:Y:S02]  /*0900*/  FFMA R22, R24, R26, R22 ;  /* 0x0000001a18167223 */ /* 0x008fe40000000016 */
[----:B------:R0:W3:Y:S02]  /*0910*/  LDG.E R24, desc[UR8][R16.64] ;  /* 0x0000000810187981 */ /* 0x0000e4000c1e1900 */
[----:B0-----:R-:W-:-:S05]  /*0920*/  IMAD.WIDE.U32 R16, R20, 0x4, R14 ;  /* 0x0000000414107825 */ /* 0x001fca00078e000e */
[----:B------:R-:W3:Y:S02]  /*0930*/  LDG.E R26, desc[UR8][R16.64] ;  /* 0x00000008101a7981 */ /* 0x000ee4000c1e1900 */
[----:B---3--:R-:W-:Y:S01]  /*0940*/  FFMA R22, R24, R26, R22 ;  /* 0x0000001a18167223 */ /* 0x008fe20000000016 */
[----:B------:R-:W-:-:S05]  /*0950*/  IADD3 R24, PT, PT, R21, 0x1, RZ ;  /* 0x0000000115187810 */ /* 0x000fca0007ffe0ff */
[----:B------:R-:W-:-:S05]  /*0960*/  IMAD.WIDE.U32 R16, R24, 0x4, R12 ;  /* 0x0000000418107825 */ /* 0x000fca00078e000c */
        /* <DEDUP_REMOVED lines=11> */
[----:B------:R-:W-:Y:S01]  /*0a20*/  IMAD.WIDE.U32 R16, R24, 0x4, R12 ;  /* 0x0000000418107825 */ /* 0x000fe200078e000c */
[----:B------:R-:W-:-:S05]  /*0a30*/  IADD3 R24, PT, PT, R21, 0x4, RZ ;  /* 0x0000000415187810 */ /* 0x000fca0007ffe0ff */
[----:B------:R-:W-:Y:S01]  /*0a40*/  IMAD.WIDE.U32 R12, R24, 0x4, R12 ;  /* 0x00000004180c7825 */ /* 0x000fe200078e000c */
[----:B------:R-:W3:Y:S04]  /*0a50*/  LDG.E R17, desc[UR8][R16.64] ;  /* 0x0000000810117981 */ /* 0x000ee8000c1e1900 */
[----:B------:R0:W4:Y:S02]  /*0a60*/  LDG.E R24, desc[UR8][R12.64] ;  /* 0x000000080c187981 */ /* 0x000124000c1e1900 */
[----:B0-----:R-:W-:-:S04]  /*0a70*/  IMAD.WIDE.U32 R12, R27, 0x4, R14 ;  /* 0x000000041b0c7825 */ /* 0x001fc800078e000e */
[----:B------:R-:W-:Y:S01]  /*0a80*/  IMAD.WIDE.U32 R14, R25, 0x4, R14 ;  /* 0x00000004190e7825 */ /* 0x000fe200078e000e */
[----:B------:R-:W3:Y:S05]  /*0a90*/  LDG.E R26, desc[UR8][R12.64] ;  /* 0x000000080c1a7981 */ /* 0x000eea000c1e1900 */
[----:B------:R-:W4:Y:S01]  /*0aa0*/  LDG.E R15, desc[UR8][R14.64] ;  /* 0x000000080e0f7981 */ /* 0x000f22000c1e1900 */
[----:B------:R-:W-:Y:S01]  /*0ab0*/  UIADD3 UR4, UPT, UPT, UR4, 0x8, URZ ;  /* 0x0000000804047890 */ /* 0x000fe2000fffe0ff */
[C---:B--2---:R-:W-:Y:S01]  /*0ac0*/  LEA R19, R28.reuse, R19, 0x3 ;  /* 0x000000131c137211 */ /* 0x044fe200078e18ff */
[C---:B------:R-:W-:Y:S01]  /*0ad0*/  IMAD R29, R28.reuse, 0x8, R29 ;  /* 0x000000081c1d7824 */ /* 0x040fe200078e021d */
[C---:B------:R-:W-:Y:S01]  /*0ae0*/  LEA R11, R28.reuse, R11, 0x3 ;  /* 0x0000000b1c0b7211 */ /* 0x040fe200078e18ff */
[----:B------:R-:W-:Y:S01]  /*0af0*/  UISETP.NE.AND UP0, UPT, UR4, URZ, UPT ;  /* 0x000000ff0400728c */ /* 0x000fe2000bf05270 */
[----:B------:R-:W-:-:S02]  /*0b00*/  LEA R20, R28, R20, 0x3 ;  /* 0x000000141c147211 */ /* 0x000fc400078e18ff */
[C---:B------:R-:W-:Y:S02]  /*0b10*/  LEA R18, R28.reuse, R18, 0x3 ;  /* 0x000000121c127211 */ /* 0x040fe400078e18ff */
[C---:B------:R-:W-:Y:S02]  /*0b20*/  LEA R27, R28.reuse, R27, 0x3 ;  /* 0x0000001b1c1b7211 */ /* 0x040fe400078e18ff */
[C---:B------:R-:W-:Y:S02]  /*0b30*/  LEA R25, R28.reuse, R25, 0x3 ;  /* 0x000000191c197211 */ /* 0x040fe400078e18ff */
[----:B------:R-:W-:Y:S02]  /*0b40*/  LEA R23, R28, R23, 0x3 ;  /* 0x000000171c177211 */ /* 0x000fe400078e18ff */
[----:B------:R-:W-:Y:S01]  /*0b50*/  IADD3 R21, PT, PT, R21, 0x8, RZ ;  /* 0x0000000815157810 */ /* 0x000fe20007ffe0ff */
[----:B---3--:R-:W-:-:S04]  /*0b60*/  FFMA R22, R17, R26, R22 ;  /* 0x0000001a11167223 */ /* 0x008fc80000000016 */
[----:B----4-:R-:W-:Y:S01]  /*0b70*/  FFMA R22, R24, R15, R22 ;  /* 0x0000000f18167223 */ /* 0x010fe20000000016 */
[----:B------:R-:W-:Y:S06]  /*0b80*/  BRA.U UP0, `(.L_x_6) ;  /* 0xfffffffd00087547 */ /* 0x000fec000b83ffff */
[----:B------:R-:W-:-:S07]  /*0b90*/  MOV R11, UR5 ;  /* 0x00000005000b7c02 */ /* 0x000fce0008000f00 */
.L_x_5:
[----:B------:R-:W-:-:S09]  /*0ba0*/  UISETP.NE.AND UP0, UPT, UR6, URZ, UPT ;  /* 0x000000ff0600728c */ /* 0x000fd2000bf05270 */
[----:B------:R-:W-:Y:S05]  /*0bb0*/  BRA.U !UP0, `(.L_x_7) ;  /* 0x0000000508107547 */ /* 0x000fea000b800000 */
[----:B------:R-:W-:-:S04]  /*0bc0*/  UIADD3 UR4, UPT, UPT, UR6, -0x1, URZ ;  /* 0xffffffff06047890 */ /* 0x000fc8000fffe0ff */
[----:B------:R-:W-:-:S09]  /*0bd0*/  UISETP.GE.U32.AND UP0, UPT, UR4, 0x3, UPT ;  /* 0x000000030400788c */ /* 0x000fd2000bf06070 */
[----:B------:R-:W-:Y:S05]  /*0be0*/  BRA.U !UP0, `(.L_x_8) ;  /* 0x0000000108807547 */ /* 0x000fea000b800000 */
[----:B------:R-:W0:Y:S01]  /*0bf0*/  LDCU UR4, c[0x0][0x3a0] ;  /* 0x00007400ff0477ac */ /* 0x000e220008000800 */
[----:B------:R-:W1:Y:S01]  /*0c00*/  LDC.64 R14, c[0x0][0x380] ;  /* 0x0000e000ff0e7b82 */ /* 0x000e620000000a00 */
[----:B------:R-:W-:-:S05]  /*0c10*/  IMAD R17, R9, R10, R11 ;  /* 0x0000000a09117224 */ /* 0x000fca00078e020b */
[C---:B------:R-:W-:Y:S02]  /*0c20*/  IADD3 R25, PT, PT, R17.reuse, 0x1, RZ ;  /* 0x0000000111197810 */ /* 0x040fe40007ffe0ff */
[----:B------:R-:W2:Y:S01]  /*0c30*/  LDC.64 R12, c[0x0][0x388] ;  /* 0x0000e200ff0c7b82 */ /* 0x000ea20000000a00 */
[C---:B------:R-:W-:Y:S02]  /*0c40*/  IADD3 R19, PT, PT, R17.reuse, 0x2, RZ ;  /* 0x0000000211137810 */ /* 0x040fe40007ffe0ff */
[----:B------:R-:W-:Y:S01]  /*0c50*/  IADD3 R18, PT, PT, R17, 0x3, RZ ;  /* 0x0000000311127810 */ /* 0x000fe20007ffe0ff */
[----:B0-----:R-:W-:-:S05]  /*0c60*/  IMAD R21, R11, UR4, R0 ;  /* 0x000000040b157c24 */ /* 0x001fca000f8e0200 */
[----:B------:R-:W-:Y:S01]  /*0c70*/  IADD3 R29, PT, PT, R21, UR4, RZ ;  /* 0x00000004151d7c10 */ /* 0x000fe2000fffe0ff */
[----:B-1----:R-:W-:-:S04]  /*0c80*/  IMAD.WIDE.U32 R26, R17, 0x4, R14 ;  /* 0x00000004111a7825 */ /* 0x002fc800078e000e */
[--C-:B------:R-:W-:Y:S01]  /*0c90*/  IMAD.WIDE.U32 R24, R25, 0x4, R14.reuse ;  /* 0x0000000419187825 */ /* 0x100fe200078e000e */
[----:B------:R0:W3:Y:S03]  /*0ca0*/  LDG.E R23, desc[UR8][R26.64] ;  /* 0x000000081a177981 */ /* 0x0000e6000c1e1900 */
[----:B------:R-:W-:Y:S02]  /*0cb0*/  IMAD.WIDE.U32 R16, R19, 0x4, R14 ;  /* 0x0000000413107825 */ /* 0x000fe400078e000e */
[----:B------:R-:W4:Y:S02]  /*0cc0*/  LDG.E R24, desc[UR8][R24.64] ;  /* 0x0000000818187981 */ /* 0x000f24000c1e1900 */
[----:B--2---:R-:W-:Y:S02]  /*0cd0*/  IMAD.WIDE.U32 R20, R21, 0x4, R12 ;  /* 0x0000000415147825 */ /* 0x004fe400078e000c */
[----:B------:R-:W2:Y:S02]  /*0ce0*/  LDG.E R16, desc[UR8][R16.64] ;  /* 0x0000000810107981 */ /* 0x000ea4000c1e1900 */
[----:B------:R-:W-:-:S02]  /*0cf0*/  IMAD.WIDE.U32 R14, R18, 0x4, R14 ;  /* 0x00000004120e7825 */ /* 0x000fc400078e000e */
[----:B------:R-:W3:Y:S02]  /*0d00*/  LDG.E R20, desc[UR8][R20.64] ;  /* 0x0000000814147981 */ /* 0x000ee4000c1e1900 */
[C-C-:B------:R-:W-:Y:S01]  /*0d10*/  IMAD.WIDE.U32 R18, R29.reuse, 0x4, R12.reuse ;  /* 0x000000041d127825 */ /* 0x140fe200078e000c */
[----:B------:R-:W-:Y:S01]  /*0d20*/  IADD3 R29, PT, PT, R29, UR4, RZ ;  /* 0x000000041d1d7c10 */ /* 0x000fe2000fffe0ff */
[----:B------:R-:W5:Y:S03]  /*0d30*/  LDG.E R14, desc[UR8][R14.64] ;  /* 0x000000080e0e7981 */ /* 0x000f66000c1e1900 */
[C---:B------:R-:W-:Y:S01]  /*0d40*/  IADD3 R28, PT, PT, R29.reuse, UR4, RZ ;  /* 0x000000041d1c7c10 */ /* 0x040fe2000fffe0ff */
[--C-:B0-----:R-:W-:Y:S01]  /*0d50*/  IMAD.WIDE.U32 R26, R29, 0x4, R12.reuse ;  /* 0x000000041d1a7825 */ /* 0x101fe200078e000c */
[----:B------:R-:W4:Y:S03]  /*0d60*/  LDG.E R19, desc[UR8][R18.64] ;  /* 0x0000000812137981 */ /* 0x000f26000c1e1900 */
[----:B------:R-:W-:-:S02]  /*0d70*/  IMAD.WIDE.U32 R12, R28, 0x4, R12 ;  /* 0x000000041c0c7825 */ /* 0x000fc400078e000c */
[----:B------:R-:W2:Y:S04]  /*0d80*/  LDG.E R26, desc[UR8][R26.64] ;  /* 0x000000081a1a7981 */ /* 0x000ea8000c1e1900 */
[----:B------:R-:W5:Y:S01]  /*0d90*/  LDG.E R12, desc[UR8][R12.64] ;  /* 0x000000080c0c7981 */ /* 0x000f62000c1e1900 */
[----:B------:R-:W-:Y:S01]  /*0da0*/  IADD3 R11, PT, PT, R11, 0x4, RZ ;  /* 0x000000040b0b7810 */ /* 0x000fe20007ffe0ff */
[----:B---3--:R-:W-:-:S04]  /*0db0*/  FFMA R23, R23, R20, R22 ;  /* 0x0000001417177223 */ /* 0x008fc80000000016 */
[----:B----4-:R-:W-:-:S04]  /*0dc0*/  FFMA R23, R24, R19, R23 ;  /* 0x0000001318177223 */ /* 0x010fc80000000017 */
[----:B--2---:R-:W-:-:S04]  /*0dd0*/  FFMA R23, R16, R26, R23 ;  /* 0x0000001a10177223 */ /* 0x004fc80000000017 */
[----:B-----5:R-:W-:-:S07]  /*0de0*/  FFMA R22, R14, R12, R23 ;  /* 0x0000000c0e167223 */ /* 0x020fce0000000017 */
.L_x_8:
[----:B------:R-:W-:-:S13]  /*0df0*/  LOP3.LUT P0, R12, R10, 0x3, RZ, 0xc0, !PT ;  /* 0x000000030a0c7812 */ /* 0x000fda000780c0ff */
[----:B------:R-:W-:Y:S05]  /*0e00*/  @!P0 BRA `(.L_x_7) ;  /* 0x00000000007c8947 */ /* 0x000fea0003800000 */
[----:B------:R-:W-:Y:S01]  /*0e10*/  ISETP.NE.AND P0, PT, R12, 0x1, PT ;  /* 0x000000010c00780c */ /* 0x000fe20003f05270 */
[----:B------:R-:W0:Y:S01]  /*0e20*/  LDC.64 R16, c[0x0][0x388] ;  /* 0x0000e200ff107b82 */ /* 0x000e220000000a00 */
[----:B------:R-:W-:-:S04]  /*0e30*/  LOP3.LUT R12, R10, 0x1, RZ, 0xc0, !PT ;  /* 0x000000010a0c7812 */ /* 0x000fc800078ec0ff */
[----:B------:R-:W-:-:S03]  /*0e40*/  ISETP.NE.U32.AND P1, PT, R12, 0x1, PT ;  /* 0x000000010c00780c */ /* 0x000fc60003f25070 */
[----:B------:R-:W1:Y:S04]  /*0e50*/  LDC.64 R18, c[0x0][0x380] ;  /* 0x0000e000ff127b82 */ /* 0x000e680000000a00 */
[----:B------:R-:W-:-:S04]  /*0e60*/  @P0 IMAD R21, R9, R10, R11 ;  /* 0x0000000a09150224 */ /* 0x000fc800078e020b */
[----:B------:R-:W2:Y:S08]  /*0e70*/  @P0 LDC R20, c[0x0][0x3a0] ;  /* 0x0000e800ff140b82 */ /* 0x000eb00000000800 */
[----:B------:R-:W3:Y:S08]  /*0e80*/  @!P1 LDC R23, c[0x0][0x3a0] ;  /* 0x0000e800ff179b82 */ /* 0x000ef00000000800 */
[----:B------:R-:W4:Y:S08]  /*0e90*/  LDC.64 R14, c[0x0][0x380] ;  /* 0x0000e000ff0e7b82 */ /* 0x000f300000000a00 */
[----:B------:R-:W5:Y:S01]  /*0ea0*/  LDC.64 R12, c[0x0][0x388] ;  /* 0x0000e200ff0c7b82 */ /* 0x000f620000000a00 */
[----:B--2---:R-:W-:-:S05]  /*0eb0*/  @P0 IMAD R25, R11, R20, R0 ;  /* 0x000000140b190224 */ /* 0x004fca00078e0200 */
[C---:B------:R-:W-:Y:S01]  /*0ec0*/  @P0 IADD3 R27, PT, PT, R25.reuse, R20, RZ ;  /* 0x00000014191b0210 */ /* 0x040fe20007ffe0ff */
[----:B0-----:R-:W-:Y:S01]  /*0ed0*/  @P0 IMAD.WIDE.U32 R24, R25, 0x4, R16 ;  /* 0x0000000419180825 */ /* 0x001fe200078e0010 */
[----:B------:R-:W-:-:S03]  /*0ee0*/  @P0 IADD3 R11, PT, PT, R11, 0x2, RZ ;  /* 0x000000020b0b0810 */ /* 0x000fc60007ffe0ff */
[----:B------:R-:W-:Y:S01]  /*0ef0*/  @P0 IMAD.WIDE.U32 R16, R27, 0x4, R16 ;  /* 0x000000041b100825 */ /* 0x000fe200078e0010 */
[C---:B------:R-:W-:Y:S01]  /*0f00*/  @P0 IADD3 R27, PT, PT, R21.reuse, 0x1, RZ ;  /* 0x00000001151b0810 */ /* 0x040fe20007ffe0ff */
[----:B------:R-:W2:Y:S02]  /*0f10*/  @P0 LDG.E R25, desc[UR8][R24.64] ;  /* 0x0000000818190981 */ /* 0x000ea4000c1e1900 */
[--C-:B-1----:R-:W-:Y:S02]  /*0f20*/  @P0 IMAD.WIDE.U32 R20, R21, 0x4, R18.reuse ;  /* 0x0000000415140825 */ /* 0x102fe400078e0012 */
[----:B------:R-:W2:Y:S02]  /*0f30*/  @P0 LDG.E R16, desc[UR8][R16.64] ;  /* 0x0000000810100981 */ /* 0x000ea4000c1e1900 */
[----:B------:R-:W-:Y:S02]  /*0f40*/  @P0 IMAD.WIDE.U32 R18, R27, 0x4, R18 ;  /* 0x000000041b120825 */ /* 0x000fe400078e0012 */
[----:B------:R-:W2:Y:S02]  /*0f50*/  @P0 LDG.E R21, desc[UR8][R20.64] ;  /* 0x0000000814150981 */ /* 0x000ea4000c1e1900 */
[----:B------:R-:W-:-:S02]  /*0f60*/  @!P1 IMAD R27, R9, R10, R11 ;  /* 0x0000000a091b9224 */ /* 0x000fc400078e020b */
[----:B---3--:R-:W-:Y:S01]  /*0f70*/  @!P1 IMAD R23, R11, R23, R0 ;  /* 0x000000170b179224 */ /* 0x008fe200078e0200 */
[----:B------:R-:W3:Y:S01]  /*0f80*/  @P0 LDG.E R18, desc[UR8][R18.64] ;  /* 0x0000000812120981 */ /* 0x000ee2000c1e1900 */
[----:B----4-:R-:W-:-:S04]  /*0f90*/  @!P1 IMAD.WIDE.U32 R14, R27, 0x4, R14 ;  /* 0x000000041b0e9825 */ /* 0x010fc800078e000e */
[----:B-----5:R-:W-:Y:S02]  /*0fa0*/  @!P1 IMAD.WIDE.U32 R12, R23, 0x4, R12 ;  /* 0x00000004170c9825 */ /* 0x020fe400078e000c */
[----:B------:R-:W4:Y:S04]  /*0fb0*/  @!P1 LDG.E R15, desc[UR8][R14.64] ;  /* 0x000000080e0f9981 */ /* 0x000f28000c1e1900 */
[----:B------:R-:W4:Y:S01]  /*0fc0*/  @!P1 LDG.E R12, desc[UR8][R12.64] ;  /* 0x000000080c0c9981 */ /* 0x000f22000c1e1900 */
[----:B--2---:R-:W-:-:S04]  /*0fd0*/  @P0 FFMA R25, R21, R25, R22 ;  /* 0x0000001915190223 */ /* 0x004fc80000000016 */
[----:B---3--:R-:W-:-:S04]  /*0fe0*/  @P0 FFMA R22, R18, R16, R25 ;  /* 0x0000001012160223 */ /* 0x008fc80000000019 */
[----:B----4-:R-:W-:-:S07]  /*0ff0*/  @!P1 FFMA R22, R15, R12, R22 ;  /* 0x0000000c0f169223 */ /* 0x010fce0000000016 */
.L_x_7:
[----:B------:R-:W0:Y:S01]  /*1000*/  LDCU UR4, c[0x0][0x3a0] ;  /* 0x00007400ff0477ac */ /* 0x000e220008000800 */
[----:B------:R-:W1:Y:S01]  /*1010*/  LDC.64 R10, c[0x0][0x390] ;  /* 0x0000e400ff0a7b82 */ /* 0x000e620000000a00 */
[C---:B0-----:R-:W-:Y:S01]  /*1020*/  IMAD R13, R9.reuse, UR4, R0 ;  /* 0x00000004090d7c24 */ /* 0x041fe2000f8e0200 */
[----:B------:R-:W0:Y:S01]  /*1030*/  LDCU UR4, c[0x0][0x398] ;  /* 0x00007300ff0477ac */ /* 0x000e220008000800 */
[----:B------:R-:W-:Y:S02]  /*1040*/  IADD3 R9, PT, PT, R9, 0x1, RZ ;  /* 0x0000000109097810 */ /* 0x000fe40007ffe0ff */
[----:B-1----:R-:W-:-:S05]  /*1050*/  IMAD.WIDE.U32 R10, R13, 0x4, R10 ;  /* 0x000000040d0a7825 */ /* 0x002fca00078e000a */
[----:B------:R1:W-:Y:S01]  /*1060*/  STG.E desc[UR8][R10.64], R22 ;  /* 0x000000160a007986 */ /* 0x0003e2000c101908 */
[----:B0-----:R-:W-:-:S13]  /*1070*/  ISETP.NE.AND P0, PT, R9, UR4, PT ;  /* 0x0000000409007c0c */ /* 0x001fda000bf05270 */
[----:B-1----:R-:W-:Y:S05]  /*1080*/  @P0 BRA `(.L_x_9) ;  /* 0xfffffff400880947 */ /* 0x002fea000383ffff */
[----:B------:R-:W-:Y:S05]  /*1090*/  EXIT ;  /* 0x000000000000794d */ /* 0x000fea0003800000 */
.L_x_10:
[----:B------:R-:W-:-:S00]  /*10a0*/  BRA `(.L_x_10) ;  /* 0xfffffffc00fc7947 */ /* 0x000fc0000383ffff */
[----:B------:R-:W-:-:S00]  /*10b0*/  NOP ;  /* 0x0000000000007918 */ /* 0x000fc00000000000 */
        /* <DEDUP_REMOVED lines=12> */
.L_x_27:


//--------------------- .text._Z27matrixMulKernel_1thread1rowPfS_S_jjj --------------------------
	.section	.text._Z27matrixMulKernel_1thread1rowPfS_S_jjj,"ax",@progbits
	.align	128
        .global         _Z27matrixMulKernel_1thread1rowPfS_S_jjj
        .type           _Z27matrixMulKernel_1thread1rowPfS_S_jjj,@function
        .size           _Z27matrixMulKernel_1thread1rowPfS_S_jjj,(.L_x_28 - _Z27matrixMulKernel_1thread1rowPfS_S_jjj)
        .other          _Z27matrixMulKernel_1thread1rowPfS_S_jjj,@"STO_CUDA_ENTRY STV_DEFAULT"
_Z27matrixMulKernel_1thread1rowPfS_S_jjj:
.text._Z27matrixMulKernel_1thread1rowPfS_S_jjj:
[----:B------:R-:W-:Y:S01]  /*0000*/  LDC R1, c[0x0][0x37c] ;  /* 0x0000df00ff017b82 */ /* 0x000fe20000000800 */
[----:B------:R-:W0:Y:S07]  /*0010*/  S2R R5, SR_TID.X ;  /* 0x0000000000057919 */ /* 0x000e2e0000002100 */
[----:B------:R-:W0:Y:S01]  /*0020*/  S2UR UR4, SR_CTAID.X ;  /* 0x00000000000479c3 */ /* 0x000e220000002500 */
[----:B------:R-:W1:Y:S07]  /*0030*/  LDCU UR5, c[0x0][0x398] ;  /* 0x00007300ff0577ac */ /* 0x000e6e0008000800 */
[----:B------:R-:W0:Y:S08]  /*0040*/  LDC R0, c[0x0][0x360] ;  /* 0x0000d800ff007b82 */ /* 0x000e300000000800 */
[----:B------:R-:W2:Y:S01]  /*0050*/  LDC R3, c[0x0][0x3a0] ;  /* 0x0000e800ff037b82 */ /* 0x000ea20000000800 */
[----:B0-----:R-:W-:Y:S01]  /*0060*/  IMAD R0, R0, UR4, R5 ;  /* 0x0000000400007c24 */ /* 0x001fe2000f8e0205 */
[----:B--2---:R-:W-:-:S04]  /*0070*/  ISETP.NE.AND P0, PT, R3, RZ, PT ;  /* 0x000000ff0300720c */ /* 0x004fc80003f05270 */
[----:B-1----:R-:W-:-:S13]  /*0080*/  ISETP.GE.U32.OR P0, PT, R0, UR5, !P0 ;  /* 0x0000000500007c0c */ /* 0x002fda000c706470 */
[----:B------:R-:W-:Y:S05]  /*0090*/  @P0 EXIT ;  /* 0x000000000000094d */ /* 0x000fea0003800000 */
[----:B------:R-:W0:Y:S01]  /*00a0*/  LDC R4, c[0x0][0x39c] ;  /* 0x0000e700ff047b82 */ /* 0x000e220000000800 */
[----:B------:R-:W1:Y:S01]  /*00b0*/  LDCU.64 UR4, c[0x0][0x358] ;  /* 0x00006b00ff0477ac */ /* 0x000e620008000a00 */
[----:B0-----:R-:W-:-:S13]  /*00c0*/  ISETP.NE.AND P0, PT, R4, RZ, PT ;  /* 0x000000ff0400720c */ /* 0x001fda0003f05270 */
[----:B-1----:R-:W-:Y:S05]  /*00d0*/  @P0 BRA `(.L_x_11) ;  /* 0x00000004002c0947 */ /* 0x002fea0003800000 */
        /* <DEDUP_REMOVED lines=8> */
[----:B------:R-:W-:-:S03]  /*0160*/  IMAD R7, R0, R3, 0x3 ;  /* 0x0000000300077424 */ /* 0x000fc600078e0203 */
[----:B------:R-:W-:-:S07]  /*0170*/  IADD3 R6, PT, PT, -R2, RZ, RZ ;  /* 0x000000ff02067210 */ /* 0x000fce0007ffe1ff */
.L_x_13:
[C---:B-1----:R-:W-:Y:S01]  /*0180*/  IADD3 R13, PT, PT, R7.reuse, -0x3, RZ ;  /* 0xfffffffd070d7810 */ /* 0x042fe20007ffe0ff */
[C-C-:B0-----:R-:W-:Y:S01]  /*0190*/  IMAD.WIDE.U32 R8, R7.reuse, 0x4, R4.reuse ;  /* 0x0000000407087825 */ /* 0x141fe200078e0004 */
[----:B------:R-:W-:Y:S02]  /*01a0*/  IADD3 R15, PT, PT, R7, -0x2, RZ ;  /* 0xfffffffe070f7810 */ /* 0x000fe40007ffe0ff */
[----:B------:R-:W-:Y:S01]  /*01b0*/  IADD3 R6, PT, PT, R6, 0x8, RZ ;  /* 0x0000000806067810 */ /* 0x000fe20007ffe0ff */
[--C-:B------:R-:W-:Y:S01]  /*01c0*/  IMAD.WIDE.U32 R12, R13, 0x4, R4.reuse ;  /* 0x000000040d0c7825 */ /* 0x100fe200078e0004 */
[C---:B------:R-:W-:Y:S02]  /*01d0*/  IADD3 R17, PT, PT, R7.reuse, -0x1, RZ ;  /* 0xffffffff07117810 */ /* 0x040fe40007ffe0ff */
[----:B------:R-:W-:Y:S01]  /*01e0*/  IADD3 R11, PT, PT, R7, 0x1, RZ ;  /* 0x00000001070b7810 */ /* 0x000fe20007ffe0ff */
[--C-:B------:R-:W-:Y:S01]  /*01f0*/  IMAD.WIDE.U32 R14, R15, 0x4, R4.reuse ;  /* 0x000000040f0e7825 */ /* 0x100fe200078e0004 */
[----:B------:R-:W-:Y:S01]  /*0200*/  IADD3 R19, PT, PT, R7, 0x2, RZ ;  /* 0x0000000207137810 */ /* 0x000fe20007ffe0ff */
[----:B------:R0:W-:Y:S01]  /*0210*/  STG.E desc[UR4][R12.64], RZ ;  /* 0x000000ff0c007986 */ /* 0x0001e2000c101904 */
[----:B------:R-:W-:Y:S01]  /*0220*/  ISETP.NE.AND P1, PT, R6, RZ, PT ;  /* 0x000000ff0600720c */ /* 0x000fe20003f25270 */
[--C-:B------:R-:W-:Y:S01]  /*0230*/  IMAD.WIDE.U32 R16, R17, 0x4, R4.reuse ;  /* 0x0000000411107825 */ /* 0x100fe200078e0004 */
[C---:B------:R-:W-:Y:S01]  /*0240*/  IADD3 R21, PT, PT, R7.reuse, 0x3, RZ ;  /* 0x0000000307157810 */ /* 0x040fe20007ffe0ff */
[----:B------:R1:W-:Y:S01]  /*0250*/  STG.E desc[UR4][R14.64], RZ ;  /* 0x000000ff0e007986 */ /* 0x0003e2000c101904 */
[----:B------:R-:W-:Y:S01]  /*0260*/  IADD3 R23, PT, PT, R7, 0x4, RZ ;  /* 0x0000000407177810 */ /* 0x000fe20007ffe0ff */
[--C-:B------:R-:W-:Y:S01]  /*0270*/  IMAD.WIDE.U32 R10, R11, 0x4, R4.reuse ;  /* 0x000000040b0a7825 */ /* 0x100fe200078e0004 */
[----:B------:R-:W-:Y:S01]  /*0280*/  IADD3 R7, PT, PT, R7, 0x8, RZ ;  /* 0x0000000807077810 */ /* 0x000fe20007ffe0ff */
[----:B------:R1:W-:Y:S02]  /*0290*/  STG.E desc[UR4][R16.64], RZ ;  /* 0x000000ff10007986 */ /* 0x0003e4000c101904 */
[----:B------:R-:W-:-:S02]  /*02a0*/  IMAD.WIDE.U32 R18, R19, 0x4, R4 ;  /* 0x0000000413127825 */ /* 0x000fc400078e0004 */
[----:B------:R1:W-:Y:S02]  /*02b0*/  STG.E desc[UR4][R8.64], RZ ;  /* 0x000000ff08007986 */ /* 0x0003e4000c101904 */
[--C-:B------:R-:W-:Y:S02]  /*02c0*/  IMAD.WIDE.U32 R20, R21, 0x4, R4.reuse ;  /* 0x0000000415147825 */ /* 0x100fe400078e0004 */
[----:B------:R1:W-:Y:S02]  /*02d0*/  STG.E desc[UR4][R10.64], RZ ;  /* 0x000000ff0a007986 */ /* 0x0003e4000c101904 */
[----:B0-----:R-:W-:Y:S02]  /*02e0*/  IMAD.WIDE.U32 R12, R23, 0x4, R4 ;  /* 0x00000004170c7825 */ /* 0x001fe400078e0004 */
[----:B------:R1:W-:Y:S04]  /*02f0*/  STG.E desc[UR4][R18.64], RZ ;  /* 0x000000ff12007986 */ /* 0x0003e8000c101904 */
[----:B------:R1:W-:Y:S04]  /*0300*/  STG.E desc[UR4][R20.64], RZ ;  /* 0x000000ff14007986 */ /* 0x0003e8000c101904 */
[----:B------:R1:W-:Y:S01]  /*0310*/  STG.E desc[UR4][R12.64], RZ ;  /* 0x000000ff0c007986 */ /* 0x0003e2000c101904 */
[----:B------:R-:W-:Y:S05]  /*0320*/  @P1 BRA `(.L_x_13) ;  /* 0xfffffffc00941947 */ /* 0x000fea000383ffff */
.L_x_12:
[----:B------:R-:W-:Y:S05]  /*0330*/  @!P0 EXIT ;  /* 0x000000000000894d */ /* 0x000fea0003800000 */
[----:B------:R-:W-:Y:S02]  /*0340*/  ISETP.GE.U32.AND P0, PT, R22, 0x4, PT ;  /* 0x000000041600780c */ /* 0x000fe40003f06070 */
[----:B-1----:R-:W-:-:S04]  /*0350*/  LOP3.LUT R12, R3, 0x3, RZ, 0xc0, !PT ;  /* 0x00000003030c7812 */ /* 0x002fc800078ec0ff */
[----:B------:R-:W-:-:S07]  /*0360*/  ISETP.NE.AND P1, PT, R12, RZ, PT ;  /* 0x000000ff0c00720c */ /* 0x000fce0003f25270 */
[----:B------:R-:W-:Y:S06]  /*0370*/  @!P0 BRA `(.L_x_14) ;  /* 0x0000000000388947 */ /* 0x000fec0003800000 */
[----:B------:R-:W0:Y:S01]  /*0380*/  LDC.64 R10, c[0x0][0x390] ;  /* 0x0000e400ff0a7b82 */ /* 0x000e220000000a00 */
[----:B------:R-:W-:Y:S01]  /*0390*/  IMAD R5, R0, R3, R2 ;  /* 0x0000000300057224 */ /* 0x000fe200078e0202 */
[----:B------:R-:W-:-:S04]  /*03a0*/  IADD3 R2, PT, PT, R2, 0x4, RZ ;  /* 0x0000000402027810 */ /* 0x000fc80007ffe0ff */
[C---:B------:R-:W-:Y:S02]  /*03b0*/  IADD3 R7, PT, PT, R5.reuse, 0x1, RZ ;  /* 0x0000000105077810 */ /* 0x040fe40007ffe0ff */
[C---:B------:R-:W-:Y:S02]  /*03c0*/  IADD3 R9, PT, PT, R5.reuse, 0x2, RZ ;  /* 0x0000000205097810 */ /* 0x040fe40007ffe0ff */
[C---:B------:R-:W-:Y:S01]  /*03d0*/  IADD3 R13, PT, PT, R5.reuse, 0x3, RZ ;  /* 0x00000003050d7810 */ /* 0x040fe20007ffe0ff */
        /* <DEDUP_REMOVED lines=8> */
.L_x_14:
[----:B------:R-:W-:Y:S05]  /*0460*/  @!P1 EXIT ;  /* 0x000000000000994d */ /* 0x000fea0003800000 */
[----:B------:R-:W-:Y:S02]  /*0470*/  ISETP.NE.AND P0, PT, R12, 0x1, PT ;  /* 0x000000010c00780c */ /* 0x000fe40003f05270 */
[----:B0-----:R-:W-:-:S04]  /*0480*/  LOP3.LUT R4, R3, 0x1, RZ, 0xc0, !PT ;  /* 0x0000000103047812 */ /* 0x001fc800078ec0ff */
[----:B------:R-:W-:-:S07]  /*0490*/  ISETP.NE.U32.AND P1, PT, R4, 0x1, PT ;  /* 0x000000010400780c */ /* 0x000fce0003f25070 */
[----:B------:R-:W-:Y:S06]  /*04a0*/  @!P0 BRA `(.L_x_15) ;  /* 0x0000000000208947 */ /* 0x000fec0003800000 */
[----:B------:R-:W0:Y:S01]  /*04b0*/  LDC.64 R4, c[0x0][0x390] ;  /* 0x0000e400ff047b82 */ /* 0x000e220000000a00 */
[----:B------:R-:W-:Y:S01]  /*04c0*/  IMAD R7, R0, R3, R2 ;  /* 0x0000000300077224 */ /* 0x000fe200078e0202 */
[----:B------:R-:W-:-:S04]  /*04d0*/  IADD3 R2, PT, PT, R2, 0x2, RZ ;  /* 0x0000000202027810 */ /* 0x000fc80007ffe0ff */
[C---:B------:R-:W-:Y:S01]  /*04e0*/  IADD3 R9, PT, PT, R7.reuse, 0x1, RZ ;  /* 0x0000000107097810 */ /* 0x040fe20007ffe0ff */
[----:B0-----:R-:W-:-:S04]  /*04f0*/  IMAD.WIDE.U32 R6, R7, 0x4, R4 ;  /* 0x0000000407067825 */ /* 0x001fc800078e0004 */
[----:B------:R-:W-:Y:S01]  /*0500*/  IMAD.WIDE.U32 R4, R9, 0x4, R4 ;  /* 0x0000000409047825 */ /* 0x000fe200078e0004 */
[----:B------:R0:W-:Y:S04]  /*0510*/  STG.E desc[UR4][R6.64], RZ ;  /* 0x000000ff06007986 */ /* 0x0001e8000c101904 */
[----:B------:R0:W-:Y:S02]  /*0520*/  STG.E desc[UR4][R4.64], RZ ;  /* 0x000000ff04007986 */ /* 0x0001e4000c101904 */
.L_x_15:
[----:B------:R-:W-:Y:S05]  /*0530*/  @P1 EXIT ;  /* 0x000000000000194d */ /* 0x000fea0003800000 */
[----:B0-----:R-:W0:Y:S01]  /*0540*/  LDC.64 R4, c[0x0][0x390] ;  /* 0x0000e400ff047b82 */ /* 0x001e220000000a00 */
[----:B------:R-:W-:-:S04]  /*0550*/  IMAD R3, R0, R3, R2 ;  /* 0x0000000300037224 */ /* 0x000fc800078e0202 */
[----:B0-----:R-:W-:-:S05]  /*0560*/  IMAD.WIDE.U32 R2, R3, 0x4, R4 ;  /* 0x0000000403027825 */ /* 0x001fca00078e0004 */
[----:B------:R-:W-:Y:S01]  /*0570*/  STG.E desc[UR4][R2.64], RZ ;  /* 0x000000ff02007986 */ /* 0x000fe2000c101904 */
[----:B------:R-:W-:Y:S05]  /*0580*/  EXIT ;  /* 0x000000000000794d */ /* 0x000fea0003800000 */
.L_x_11:
[C---:B------:R-:W-:Y:S02]  /*0590*/  LOP3.LUT R2, R4.reuse, 0xfffffff8, RZ, 0xc0, !PT ;  /* 0xfffffff804027812 */ /* 0x040fe400078ec0ff */
[C---:B------:R-:W-:Y:S02]  /*05a0*/  LOP3.LUT R3, R4.reuse, 0x7, RZ, 0xc0, !PT ;  /* 0x0000000704037812 */ /* 0x040fe400078ec0ff */
[----:B------:R-:W-:Y:S02]  /*05b0*/  LOP3.LUT R4, R4, 0x3, RZ, 0xc0, !PT ;  /* 0x0000000304047812 */ /* 0x000fe400078ec0ff */
[----:B------:R-:W-:Y:S02]  /*05c0*/  MOV R5, RZ ;  /* 0x000000ff00057202 */ /* 0x000fe40000000f00 */
[----:B------:R-:W-:-:S07]  /*05d0*/  IADD3 R6, PT, PT, -R2, RZ, RZ ;  /* 0x000000ff02067210 */ /* 0x000fce0007ffe1ff */
.L_x_20:
[----:B0-----:R-:W0:Y:S01]  /*05e0*/  LDC R7, c[0x0][0x39c] ;  /* 0x0000e700ff077b82 */ /* 0x001e220000000800 */
[----:B------:R-:W-:Y:S01]  /*05f0*/  HFMA2 R18, -RZ, RZ, 0, 0 ;  /* 0x00000000ff127431 */ /* 0x000fe200000001ff */
[----:B------:R-:W-:Y:S02]  /*0600*/  MOV R12, RZ ;  /* 0x000000ff000c7202 */ /* 0x000fe40000000f00 */
[----:B0-----:R-:W-:-:S13]  /*0610*/  ISETP.GE.U32.AND P0, PT, R7, 0x8, PT ;  /* 0x000000080700780c */ /* 0x001fda0003f06070 */
[----:B------:R-:W-:Y:S05]  /*0620*/  @!P0 BRA `(.L_x_16) ;  /* 0x0000000400288947 */ /* 0x000fea0003800000 */
[----:B------:R-:W0:Y:S01]  /*0630*/  LDC R10, c[0x0][0x3a0] ;  /* 0x0000e800ff0a7b82 */ /* 0x000e220000000800 */
[----:B------:R-:W-:Y:S01]  /*0640*/  IMAD R9, R0, R7, 0x3 ;  /* 0x0000000300097424 */ /* 0x000fe200078e0207 */
[----:B------:R-:W-:Y:S02]  /*0650*/  MOV R18, RZ ;  /* 0x000000ff00127202 */ /* 0x000fe40000000f00 */
[-C--:B------:R-:W-:Y:S02]  /*0660*/  MOV R11, R5.reuse ;  /* 0x00000005000b7202 */ /* 0x080fe40000000f00 */
[----:B------:R-:W-:Y:S02]  /*0670*/  MOV R20, R6 ;  /* 0x0000000600147202 */ /* 0x000fe40000000f00 */
[----:B0-----:R-:W-:Y:S01]  /*0680*/  IADD3 R8, PT, PT, R5, R10, RZ ;  /* 0x0000000a05087210 */ /* 0x001fe20007ffe0ff */
[C-C-:B------:R-:W-:Y:S01]  /*0690*/  IMAD R21, R10.reuse, 0x3, R5.reuse ;  /* 0x000000030a157824 */ /* 0x140fe200078e0205 */
[CC--:B------:R-:W-:Y:S01]  /*06a0*/  LEA R19, R10.reuse, R5.reuse, 0x1 ;  /* 0x000000050a137211 */ /* 0x0c0fe200078e08ff */
[C-C-:B------:R-:W-:Y:S01]  /*06b0*/  IMAD R25, R10.reuse, 0x5, R5.reuse ;  /* 0x000000050a197824 */ /* 0x140fe200078e0205 */
[C---:B------:R-:W-:Y:S01]  /*06c0*/  LEA R23, R10.reuse, R5, 0x2 ;  /* 0x000000050a177211 */ /* 0x040fe200078e10ff */
[----:B------:R-:W-:-:S02]  /*06d0*/  IMAD R27, R10, 0x6, R5 ;  /* 0x000000060a1b7824 */ /* 0x000fc400078e0205 */
[----:B------:R-:W-:-:S07]  /*06e0*/  IMAD R29, R10, 0x7, R5 ;  /* 0x000000070a1d7824 */ /* 0x000fce00078e0205 */
.L_x_17:
[----:B------:R-:W0:Y:S01]  /*06f0*/  LDC.64 R14, c[0x0][0x380] ;  /* 0x0000e000ff0e7b82 */ /* 0x000e220000000a00 */
[----:B------:R-:W-:-:S07]  /*0700*/  VIADD R17, R9, 0xfffffffd ;  /* 0xfffffffd09117836 */ /* 0x000fce0000000000 */
[----:B------:R-:W1:Y:S01]  /*0710*/  LDC.64 R12, c[0x0][0x388] ;  /* 0x0000e200ff0c7b82 */ /* 0x000e620000000a00 */
[----:B0-----:R-:W-:-:S05]  /*0720*/  IMAD.WIDE.U32 R16, R17, 0x4, R14 ;  /* 0x0000000411107825 */ /* 0x001fca00078e000e */
[----:B------:R1:W2:Y:S02]  /*0730*/  LDG.E R22, desc[UR4][R16.64] ;  /* 0x0000000410167981 */ /* 0x0002a4000c1e1900 */
[----:B-1----:R-:W-:-:S05]  /*0740*/  IMAD.WIDE.U32 R16, R11, 0x4, R12 ;  /* 0x000000040b107825 */ /* 0x002fca00078e000c */
[----:B------:R0:W2:Y:S01]  /*0750*/  LDG.E R24, desc[UR4][R16.64] ;  /* 0x0000000410187981 */ /* 0x0000a2000c1e1900 */
[----:B------:R-:W-:-:S05]  /*0760*/  IADD3 R26, PT, PT, R9, -0x2, RZ ;  /* 0xfffffffe091a7810 */ /* 0x000fca0007ffe0ff */
[----:B0-----:R-:W-:-:S04]  /*0770*/  IMAD.WIDE.U32 R16, R26, 0x4, R14 ;  /* 0x000000041a107825 */ /* 0x001fc800078e000e */
[----:B--2---:R-:W-:Y:S02]  /*0780*/  FFMA R18, R22, R24, R18 ;  /* 0x0000001816127223 */ /* 0x004fe40000000012 */
[----:B------:R0:W2:Y:S02]  /*0790*/  LDG.E R22, desc[UR4][R16.64] ;  /* 0x0000000410167981 */ /* 0x0000a4000c1e1900 */
[----:B0-----:R-:W-:-:S05]  /*07a0*/  IMAD.WIDE.U32 R16, R8, 0x4, R12 ;  /* 0x0000000408107825 */ /* 0x001fca00078e000c */
[----:B------:R0:W2:Y:S01]  /*07b0*/  LDG.E R24, desc[UR4][R16.64] ;  /* 0x0000000410187981 */ /* 0x0000a2000c1e1900 */
[----:B------:R-:W-:-:S05]  /*07c0*/  IADD3 R26, PT, PT, R9, -0x1, RZ ;  /* 0xffffffff091a7810 */ /* 0x000fca0007ffe0ff */
[----:B0-----:R-:W-:-:S04]  /*07d0*/  IMAD.WIDE.U32 R16, R26, 0x4, R14 ;  /* 0x000000041a107825 */ /* 0x001fc800078e000e */
[----:B--2---:R-:W-:Y:S02]  /*07e0*/  FFMA R18, R22, R24, R18 ;  /* 0x0000001816127223 */ /* 0x004fe40000000012 */
[----:B------:R0:W2:Y:S02]  /*07f0*/  LDG.E R22, desc[UR4][R16.64] ;  /* 0x0000000410167981 */ /* 0x0000a4000c1e1900 */
[----:B0-----:R-:W-:-:S05]  /*0800*/  IMAD.WIDE.U32 R16, R19, 0x4, R12 ;  /* 0x0000000413107825 */ /* 0x001fca00078e000c */
[----:B------:R0:W2:Y:S02]  /*0810*/  LDG.E R24, desc[UR4][R16.64] ;  /* 0x0000000410187981 */ /* 0x0000a4000c1e1900 */
[----:B0-----:R-:W-:-:S04]  /*0820*/  IMAD.WIDE.U32 R16, R9, 0x4, R14 ;  /* 0x0000000409107825 */ /* 0x001fc800078e000e */
[----:B--2---:R-:W-:Y:S02]  /*0830*/  FFMA R18, R22, R24, R18 ;  /* 0x0000001816127223 */ /* 0x004fe40000000012 */
[----:B------:R0:W2:Y:S02]  /*0840*/  LDG.E R22, desc[UR4][R16.64] ;  /* 0x0000000410167981 */ /* 0x0000a4000c1e1900 */
[----:B0-----:R-:W-:-:S05]  /*0850*/  IMAD.WIDE.U32 R16, R21, 0x4, R12 ;  /* 0x0000000415107825 */ /* 0x001fca00078e000c */
[----:B------:R0:W2:Y:S01]  /*0860*/  LDG.E R24, desc[UR4][R16.64] ;  /* 0x0000000410187981 */ /* 0x0000a2000c1e1900 */
[----:B------:R-:W-:-:S05]  /*0870*/  IADD3 R26, PT, PT, R9, 0x1, RZ ;  /* 0x00000001091a7810 */ /* 0x000fca0007ffe0ff */
        /* <DEDUP_REMOVED lines=13> */
[----:B--2---:R-:W-:Y:S01]  /*0950*/  FFMA R18, R22, R24, R18 ;  /* 0x0000001816127223 */ /* 0x004fe20000000012 */
[----:B------:R-:W-:Y:S01]  /*0960*/  IADD3 R24, PT, PT, R9, 0x4, RZ ;  /* 0x0000000409187810 */ /* 0x000fe20007ffe0ff */
[----:B------:R0:W2:Y:S04]  /*0970*/  LDG.E R22, desc[UR4][R16.64] ;  /* 0x0000000410167981 */ /* 0x0000a8000c1e1900 */
[----:B------:R-:W-:-:S04]  /*0980*/  IMAD.WIDE.U32 R14, R24, 0x4, R14 ;  /* 0x00000004180e7825 */ /* 0x000fc800078e000e */
[--C-:B0-----:R-:W-:Y:S02]  /*0990*/  IMAD.WIDE.U32 R16, R27, 0x4, R12.reuse ;  /* 0x000000041b107825 */ /* 0x101fe400078e000c */
[----:B------:R-:W3:Y:S02]  /*09a0*/  LDG.E R15, desc[UR4][R14.64] ;  /* 0x000000040e0f7981 */ /* 0x000ee4000c1e1900 */
[----:B------:R-:W-:Y:S02]  /*09b0*/  IMAD.WIDE.U32 R12, R29, 0x4, R12 ;  /* 0x000000041d0c7825 */ /* 0x000fe400078e000c */
[----:B------:R-:W2:Y:S04]  /*09c0*/  LDG.E R24, desc[UR4][R16.64] ;  /* 0x0000000410187981 */ /* 0x000ea8000c1e1900 */
[----:B------:R-:W3:Y:S01]  /*09d0*/  LDG.E R12, desc[UR4][R12.64] ;  /* 0x000000040c0c7981 */ /* 0x000ee2000c1e1900 */
[----:B------:R-:W-:-:S04]  /*09e0*/  IADD3 R20, PT, PT, R20, 0x8, RZ ;  /* 0x0000000814147810 */ /* 0x000fc80007ffe0ff */
[----:B------:R-:W-:Y:S01]  /*09f0*/  ISETP.NE.AND P0, PT, R20, RZ, PT ;  /* 0x000000ff1400720c */ /* 0x000fe20003f05270 */
[C---:B------:R-:W-:Y:S01]  /*0a00*/  IMAD R29, R10.reuse, 0x8, R29 ;  /* 0x000000080a1d7824 */ /* 0x040fe200078e021d */
[----:B------:R-:W-:Y:S02]  /*0a10*/  IADD3 R9, PT, PT, R9, 0x8, RZ ;  /* 0x0000000809097810 */ /* 0x000fe40007ffe0ff */
[C---:B------:R-:W-:Y:S02]  /*0a20*/  LEA R8, R10.reuse, R8, 0x3 ;  /* 0x000000080a087211 */ /* 0x040fe400078e18ff */
[C---:B------:R-:W-:Y:S02]  /*0a30*/  LEA R19, R10.reuse, R19, 0x3 ;  /* 0x000000130a137211 */ /* 0x040fe400078e18ff */
[C---:B------:R-:W-:Y:S02]  /*0a40*/  LEA R21, R10.reuse, R21, 0x3 ;  /* 0x000000150a157211 */ /* 0x040fe400078e18ff */
[----:B------:R-:W-:-:S02]  /*0a50*/  LEA R23, R10, R23, 0x3 ;  /* 0x000000170a177211 */ /* 0x000fc400078e18ff */
[C---:B------:R-:W-:Y:S02]  /*0a60*/  LEA R25, R10.reuse, R25, 0x3 ;  /* 0x000000190a197211 */ /* 0x040fe400078e18ff */
[C---:B------:R-:W-:Y:S02]  /*0a70*/  LEA R27, R10.reuse, R27, 0x3 ;  /* 0x0000001b0a1b7211 */ /* 0x040fe400078e18ff */
[----:B------:R-:W-:Y:S01]  /*0a80*/  LEA R11, R10, R11, 0x3 ;  /* 0x0000000b0a0b7211 */ /* 0x000fe200078e18ff */
[----:B--2---:R-:W-:-:S04]  /*0a90*/  FFMA R18, R22, R24, R18 ;  /* 0x0000001816127223 */ /* 0x004fc80000000012 */
[----:B---3--:R-:W-:Y:S01]  /*0aa0*/  FFMA R18, R15, R12, R18 ;  /* 0x0000000c0f127223 */ /* 0x008fe20000000012 */
[----:B------:R-:W-:Y:S06]  /*0ab0*/  @P0 BRA `(.L_x_17) ;  /* 0xfffffffc000c0947 */ /* 0x000fec000383ffff */
[----:B------:R-:W-:-:S07]  /*0ac0*/  MOV R12, R2 ;  /* 0x00000002000c7202 */ /* 0x000fce0000000f00 */
.L_x_16:
[----:B------:R-:W-:-:S13]  /*0ad0*/  ISETP.NE.AND P0, PT, R3, RZ, PT ;  /* 0x000000ff0300720c */ /* 0x000fda0003f05270 */
[----:B------:R-:W-:Y:S05]  /*0ae0*/  @!P0 BRA `(.L_x_18) ;  /* 0x00000004000c8947 */ /* 0x000fea0003800000 */
[----:B------:R-:W-:Y:S02]  /*0af0*/  IADD3 R8, PT, PT, R3, -0x1, RZ ;  /* 0xffffffff03087810 */ /* 0x000fe40007ffe0ff */
[----:B------:R-:W-:Y:S02]  /*0b00*/  ISETP.NE.AND P1, PT, R4, RZ, PT ;  /* 0x000000ff0400720c */ /* 0x000fe40003f25270 */
[----:B------:R-:W-:-:S13]  /*0b10*/  ISETP.GE.U32.AND P0, PT, R8, 0x3, PT ;  /* 0x000000030800780c */ /* 0x000fda0003f06070 */
[----:B------:R-:W-:Y:S05]  /*0b20*/  @!P0 BRA `(.L_x_19) ;  /* 0x0000000000808947 */ /* 0x000fea0003800000 */
[----:B------:R-:W0:Y:S01]  /*0b30*/  LDC R13, c[0x0][0x3a0] ;  /* 0x0000e800ff0d7b82 */ /* 0x000e220000000800 */
[----:B------:R-:W-:-:S05]  /*0b40*/  IMAD R15, R0, R7, R12 ;  /* 0x00000007000f7224 */ /* 0x000fca00078e020c */
[C---:B------:R-:W-:Y:S02]  /*0b50*/  IADD3 R21, PT, PT, R15.reuse, 0x1, RZ ;  /* 0x000000010f157810 */ /* 0x040fe40007ffe0ff */
[----:B------:R-:W1:Y:S08]  /*0b60*/  LDC.64 R8, c[0x0][0x388] ;  /* 0x0000e200ff087b82 */ /* 0x000e700000000a00 */
[----:B------:R-:W2:Y:S01]  /*0b70*/  LDC.64 R10, c[0x0][0x380] ;  /* 0x0000e000ff0a7b82 */ /* 0x000ea20000000a00 */
[----:B0-----:R-:W-:Y:S01]  /*0b80*/  IMAD R14, R12, R13, R5 ;  /* 0x0000000d0c0e7224 */ /* 0x001fe200078e0205 */
[----:B------:R-:W-:-:S03]  /*0b90*/  IADD3 R17, PT, PT, R15, 0x2, RZ ;  /* 0x000000020f117810 */ /* 0x000fc60007ffe0ff */
[C---:B-1----:R-:W-:Y:S01]  /*0ba0*/  IMAD.WIDE.U32 R22, R14.reuse, 0x4, R8 ;  /* 0x000000040e167825 */ /* 0x042fe200078e0008 */
[----:B------:R-:W-:-:S04]  /*0bb0*/  IADD3 R14, PT, PT, R14, R13, RZ ;  /* 0x0000000d0e0e7210 */ /* 0x000fc80007ffe0ff */
[CC--:B------:R-:W-:Y:S01]  /*0bc0*/  IADD3 R19, PT, PT, R14.reuse, R13.reuse, RZ ;  /* 0x0000000d0e137210 */ /* 0x0c0fe20007ffe0ff */
[--C-:B--2---:R-:W-:Y:S01]  /*0bd0*/  IMAD.WIDE.U32 R26, R15, 0x4, R10.reuse ;  /* 0x000000040f1a7825 */ /* 0x104fe200078e000a */
[----:B------:R-:W2:Y:S03]  /*0be0*/  LDG.E R22, desc[UR4][R22.64] ;  /* 0x0000000416167981 */ /* 0x000ea6000c1e1900 */
[----:B------:R-:W-:Y:S01]  /*0bf0*/  IMAD.WIDE.U32 R20, R21, 0x4, R10 ;  /* 0x0000000415147825 */ /* 0x000fe200078e000a */
[----:B------:R-:W-:Y:S01]  /*0c00*/  IADD3 R29, PT, PT, R15, 0x3, RZ ;  /* 0x000000030f1d7810 */ /* 0x000fe20007ffe0ff */
[----:B------:R-:W2:Y:S02]  /*0c10*/  LDG.E R27, desc[UR4][R26.64] ;  /* 0x000000041a1b7981 */ /* 0x000ea4000c1e1900 */
[----:B------:R-:W-:Y:S01]  /*0c20*/  IMAD.WIDE.U32 R24, R14, 0x4, R8 ;  /* 0x000000040e187825 */ /* 0x000fe200078e0008 */
[----:B------:R-:W-:Y:S01]  /*0c30*/  IADD3 R13, PT, PT, R19, R13, RZ ;  /* 0x0000000d130d7210 */ /* 0x000fe20007ffe0ff */
[----:B------:R-:W3:Y:S02]  /*0c40*/  LDG.E R20, desc[UR4][R20.64] ;  /* 0x0000000414147981 */ /* 0x000ee4000c1e1900 */
[----:B------:R-:W-:-:S02]  /*0c50*/  IMAD.WIDE.U32 R16, R17, 0x4, R10 ;  /* 0x0000000411107825 */ /* 0x000fc400078e000a */
[----:B------:R-:W3:Y:S02]  /*0c60*/  LDG.E R25, desc[UR4][R24.64] ;  /* 0x0000000418197981 */ /* 0x000ee4000c1e1900 */
[----:B------:R-:W-:Y:S02]  /*0c70*/  IMAD.WIDE.U32 R14, R19, 0x4, R8 ;  /* 0x00000004130e7825 */ /* 0x000fe400078e0008 */
[----:B------:R-:W4:Y:S02]  /*0c80*/  LDG.E R17, desc[UR4][R16.64] ;  /* 0x0000000410117981 */ /* 0x000f24000c1e1900 */
[----:B------:R-:W-:Y:S02]  /*0c90*/  IMAD.WIDE.U32 R10, R29, 0x4, R10 ;  /* 0x000000041d0a7825 */ /* 0x000fe400078e000a */
[----:B------:R-:W4:Y:S02]  /*0ca0*/  LDG.E R14, desc[UR4][R14.64] ;  /* 0x000000040e0e7981 */ /* 0x000f24000c1e1900 */
[----:B------:R-:W-:-:S02]  /*0cb0*/  IMAD.WIDE.U32 R8, R13, 0x4, R8 ;  /* 0x000000040d087825 */ /* 0x000fc400078e0008 */
[----:B------:R-:W5:Y:S04]  /*0cc0*/  LDG.E R11, desc[UR4][R10.64] ;  /* 0x000000040a0b7981 */ /* 0x000f68000c1e1900 */
[----:B------:R-:W5:Y:S01]  /*0cd0*/  LDG.E R8, desc[UR4][R8.64] ;  /* 0x0000000408087981 */ /* 0x000f62000c1e1900 */
[----:B------:R-:W-:Y:S01]  /*0ce0*/  IADD3 R12, PT, PT, R12, 0x4, RZ ;  /* 0x000000040c0c7810 */ /* 0x000fe20007ffe0ff */
[----:B--2---:R-:W-:-:S04]  /*0cf0*/  FFMA R27, R27, R22, R18 ;  /* 0x000000161b1b7223 */ /* 0x004fc80000000012 */
[----:B---3--:R-:W-:-:S04]  /*0d00*/  FFMA R20, R20, R25, R27 ;  /* 0x0000001914147223 */ /* 0x008fc8000000001b */
[----:B----4-:R-:W-:-:S04]  /*0d10*/  FFMA R20, R17, R14, R20 ;  /* 0x0000000e11147223 */ /* 0x010fc80000000014 */
[----:B-----5:R-:W-:-:S07]  /*0d20*/  FFMA R18, R11, R8, R20 ;  /* 0x000000080b127223 */ /* 0x020fce0000000014 */
.L_x_19:
[----:B------:R-:W-:Y:S05]  /*0d30*/  @!P1 BRA `(.L_x_18) ;  /* 0x0000000000789947 */ /* 0x000fea0003800000 */
[----:B------:R-:W-:Y:S01]  /*0d40*/  ISETP.NE.AND P0, PT, R4, 0x1, PT ;  /* 0x000000010400780c */ /* 0x000fe20003f05270 */
[----:B------:R-:W0:Y:S01]  /*0d50*/  LDC.64 R20, c[0x0][0x388] ;  /* 0x0000e200ff147b82 */ /* 0x000e220000000a00 */
[----:B------:R-:W-:-:S07]  /*0d60*/  LOP3.LUT P1, RZ, R7, 0x1, RZ, 0xc0, !PT ;  /* 0x0000000107ff7812 */ /* 0x000fce000782c0ff */
[----:B------:R-:W1:Y:S04]  /*0d70*/  LDC.64 R8, c[0x0][0x380] ;  /* 0x0000e000ff087b82 */ /* 0x000e680000000a00 */
[----:B------:R-:W-:-:S04]  /*0d80*/  @P0 IMAD R17, R0, R7, R12 ;  /* 0x0000000700110224 */ /* 0x000fc800078e020c */
[----:B------:R-:W2:Y:S08]  /*0d90*/  @P0 LDC R16, c[0x0][0x3a0] ;  /* 0x0000e800ff100b82 */ /* 0x000eb00000000800 */
[----:B------:R-:W3:Y:S08]  /*0da0*/  @P1 LDC R13, c[0x0][0x3a0] ;  /* 0x0000e800ff0d1b82 */ /* 0x000ef00000000800 */
[----:B------:R-:W4:Y:S08]  /*0db0*/  LDC.64 R10, c[0x0][0x380] ;  /* 0x0000e000ff0a7b82 */ /* 0x000f300000000a00 */
[----:B------:R-:W5:Y:S01]  /*0dc0*/  LDC.64 R14, c[0x0][0x388] ;  /* 0x0000e200ff0e7b82 */ /* 0x000f620000000a00 */
[C---:B--2---:R-:W-:Y:S01]  /*0dd0*/  @P0 IMAD R19, R12.reuse, R16, R5 ;  /* 0x000000100c130224 */ /* 0x044fe200078e0205 */
[----:B------:R-:W-:-:S03]  /*0de0*/  @P0 IADD3 R12, PT, PT, R12, 0x2, RZ ;  /* 0x000000020c0c0810 */ /* 0x000fc60007ffe0ff */
[C---:B0-----:R-:W-:Y:S01]  /*0df0*/  @P0 IMAD.WIDE.U32 R22, R19.reuse, 0x4, R20 ;  /* 0x0000000413160825 */ /* 0x041fe200078e0014 */
[----:B------:R-:W-:Y:S02]  /*0e00*/  @P0 IADD3 R25, PT, PT, R19, R16, RZ ;  /* 0x0000001013190210 */ /* 0x000fe40007ffe0ff */
[C---:B------:R-:W-:Y:S01]  /*0e10*/  @P0 IADD3 R19, PT, PT, R17.reuse, 0x1, RZ ;  /* 0x0000000111130810 */ /* 0x040fe20007ffe0ff */
[----:B-1----:R-:W-:Y:S02]  /*0e20*/  @P0 IMAD.WIDE.U32 R16, R17, 0x4, R8 ;  /* 0x0000000411100825 */ /* 0x002fe400078e0008 */
[----:B------:R-:W2:Y:S02]  /*0e30*/  @P0 LDG.E R23, desc[UR4][R22.64] ;  /* 0x0000000416170981 */ /* 0x000ea4000c1e1900 */
[----:B------:R-:W-:Y:S02]  /*0e40*/  @P0 IMAD.WIDE.U32 R20, R25, 0x4, R20 ;  /* 0x0000000419140825 */ /* 0x000fe400078e0014 */
[----:B------:R-:W2:Y:S02]  /*0e50*/  @P0 LDG.E R17, desc[UR4][R16.64] ;  /* 0x0000000410110981 */ /* 0x000ea4000c1e1900 */
[----:B------:R-:W-:-:S02]  /*0e60*/  @P0 IMAD.WIDE.U32 R8, R19, 0x4, R8 ;  /* 0x0000000413080825 */ /* 0x000fc400078e0008 */
[----:B------:R-:W2:Y:S02]  /*0e70*/  @P0 LDG.E R20, desc[UR4][R20.64] ;  /* 0x0000000414140981 */ /* 0x000ea4000c1e1900 */
[----:B------:R-:W-:Y:S02]  /*0e80*/  @P1 IMAD R7, R0, R7, R12 ;  /* 0x0000000700071224 */ /* 0x000fe400078e020c */
[----:B---3--:R-:W-:Y:S01]  /*0e90*/  @P1 IMAD R13, R12, R13, R5 ;  /* 0x0000000d0c0d1224 */ /* 0x008fe200078e0205 */
[----:B------:R-:W3:Y:S01]  /*0ea0*/  @P0 LDG.E R8, desc[UR4][R8.64] ;  /* 0x0000000408080981 */ /* 0x000ee2000c1e1900 */
[----:B----4-:R-:W-:-:S04]  /*0eb0*/  @P1 IMAD.WIDE.U32 R10, R7, 0x4, R10 ;  /* 0x00000004070a1825 */ /* 0x010fc800078e000a */
[----:B-----5:R-:W-:Y:S02]  /*0ec0*/  @P1 IMAD.WIDE.U32 R14, R13, 0x4, R14 ;  /* 0x000000040d0e1825 */ /* 0x020fe400078e000e */
[----:B------:R-:W4:Y:S04]  /*0ed0*/  @P1 LDG.E R11, desc[UR4][R10.64] ;  /* 0x000000040a0b1981 */ /* 0x000f28000c1e1900 */
[----:B------:R-:W4:Y:S01]  /*0ee0*/  @P1 LDG.E R14, desc[UR4][R14.64] ;  /* 0x000000040e0e1981 */ /* 0x000f22000c1e1900 */
[----:B--2---:R-:W-:-:S04]  /*0ef0*/  @P0 FFMA R23, R17, R23, R18 ;  /* 0x0000001711170223 */ /* 0x004fc80000000012 */
[----:B---3--:R-:W-:-:S04]  /*0f00*/  @P0 FFMA R18, R8, R20, R23 ;  /* 0x0000001408120223 */ /* 0x008fc80000000017 */
[----:B----4-:R-:W-:-:S07]  /*0f10*/  @P1 FFMA R18, R11, R14, R18 ;  /* 0x0000000e0b121223 */ /* 0x010fce0000000012 */
.L_x_18:
[----:B------:R-:W0:Y:S01]  /*0f20*/  LDCU UR6, c[0x0][0x3a0] ;  /* 0x00007400ff0677ac */ /* 0x000e220008000800 */
[----:B------:R-:W1:Y:S01]  /*0f30*/  LDC.64 R8, c[0x0][0x390] ;  /* 0x0000e400ff087b82 */ /* 0x000e620000000a00 */
[----:B0-----:R-:W-:Y:S01]  /*0f40*/  IMAD R7, R0, UR6, R5 ;  /* 0x0000000600077c24 */ /* 0x001fe2000f8e0205 */
[----:B------:R-:W-:-:S04]  /*0f50*/  IADD3 R5, PT, PT, R5, 0x1, RZ ;  /* 0x0000000105057810 */ /* 0x000fc80007ffe0ff */
[----:B------:R-:W-:Y:S01]  /*0f60*/  ISETP.NE.AND P0, PT, R5, UR6, PT ;  /* 0x0000000605007c0c */ /* 0x000fe2000bf05270 */
[----:B-1----:R-:W-:-:S05]  /*0f70*/  IMAD.WIDE.U32 R8, R7, 0x4, R8 ;  /* 0x0000000407087825 */ /* 0x002fca00078e0008 */
[----:B------:R0:W-:Y:S07]  /*0f80*/  STG.E desc[UR4][R8.64], R18 ;  /* 0x0000001208007986 */ /* 0x0001ee000c101904 */
[----:B------:R-:W-:Y:S05]  /*0f90*/  @P0 BRA `(.L_x_20) ;  /* 0xfffffff400900947 */ /* 0x000fea000383ffff */
[----:B------:R-:W-:Y:S05]  /*0fa0*/  EXIT ;  /* 0x000000000000794d */ /* 0x000fea0003800000 */
.L_x_21:
        /* <DEDUP_REMOVED lines=13> */
.L_x_28:


//--------------------- .text._Z31matrixMulKernel_1thread1elementPfS_S_jjj --------------------------
	.section	.text._Z31matrixMulKernel_1thread1elementPfS_S_jjj,"ax",@progbits
	.align	128
        .global         _Z31matrixMulKernel_1thread1elementPfS_S_jjj
        .type           _Z31matrixMulKernel_1thread1elementPfS_S_jjj,@function
        .size           _Z31matrixMulKernel_1thread1elementPfS_S_jjj,(.L_x_29 - _Z31matrixMulKernel_1thread1elementPfS_S_jjj)
        .other          _Z31matrixMulKernel_1thread1elementPfS_S_jjj,@"STO_CUDA_ENTRY STV_DEFAULT"
_Z31matrixMulKernel_1thread1elementPfS_S_jjj:
.text._Z31matrixMulKernel_1thread1elementPfS_S_jjj:
[----:B------:R-:W-:Y:S01]  /*0000*/  LDC R1, c[0x0][0x37c] ;  /* 0x0000df00ff017b82 */ /* 0x000fe20000000800 */
[----:B------:R-:W0:Y:S07]  /*0010*/  S2R R2, SR_TID.Y ;  /* 0x0000000000027919 */ /* 0x000e2e0000002200 */
[----:B------:R-:W1:Y:S01]  /*0020*/  S2UR UR4, SR_CTAID.X ;  /* 0x00000000000479c3 */ /* 0x000e620000002500 */
[----:B------:R-:W2:Y:S01]  /*0030*/  LDCU UR7, c[0x0][0x398] ;  /* 0x00007300ff0777ac */ /* 0x000ea20008000800 */
[----:B------:R-:W3:Y:S06]  /*0040*/  S2R R7, SR_TID.X ;  /* 0x0000000000077919 */ /* 0x000eec0000002100 */
[----:B------:R-:W0:Y:S08]  /*0050*/  S2UR UR6, SR_CTAID.Y ;  /* 0x00000000000679c3 */ /* 0x000e300000002600 */
[----:B------:R-:W0:Y:S01]  /*0060*/  LDC R3, c[0x0][0x364] ;  /* 0x0000d900ff037b82 */ /* 0x000e220000000800 */
[----:B------:R-:W1:Y:S07]  /*0070*/  LDCU UR5, c[0x0][0x360] ;  /* 0x00006c00ff0577ac */ /* 0x000e6e0008000800 */
[----:B------:R-:W4:Y:S01]  /*0080*/  LDC R0, c[0x0][0x3a0] ;  /* 0x0000e800ff007b82 */ /* 0x000f220000000800 */
[----:B-1----:R-:W-:Y:S01]  /*0090*/  UIMAD UR4, UR4, UR5, URZ ;  /* 0x00000005040472a4 */ /* 0x002fe2000f8e02ff */
[----:B0-----:R-:W-:-:S05]  /*00a0*/  IMAD R3, R3, UR6, R2 ;  /* 0x0000000603037c24 */ /* 0x001fca000f8e0202 */
[----:B---3--:R-:W-:Y:S02]  /*00b0*/  IADD3 R5, PT, PT, R7, UR4, RZ ;  /* 0x0000000407057c10 */ /* 0x008fe4000fffe0ff */
[----:B--2---:R-:W-:-:S04]  /*00c0*/  ISETP.GE.U32.AND P0, PT, R3, UR7, PT ;  /* 0x0000000703007c0c */ /* 0x004fc8000bf06070 */
[----:B----4-:R-:W-:-:S13]  /*00d0*/  ISETP.GE.U32.OR P0, PT, R5, R0, P0 ;  /* 0x000000000500720c */ /* 0x010fda0000706470 */
[----:B------:R-:W-:Y:S05]  /*00e0*/  @P0 EXIT ;  /* 0x000000000000094d */ /* 0x000fea0003800000 */
[----:B------:R-:W0:Y:S01]  /*00f0*/  LDC R2, c[0x0][0x39c] ;  /* 0x0000e700ff027b82 */ /* 0x000e220000000800 */
[----:B------:R-:W1:Y:S01]  /*0100*/  LDCU.64 UR6, c[0x0][0x358] ;  /* 0x00006b00ff0677ac */ /* 0x000e620008000a00 */
[----:B------:R-:W-:Y:S01]  /*0110*/  HFMA2 R12, -RZ, RZ, 0, 0 ;  /* 0x00000000ff0c7431 */ /* 0x000fe200000001ff */
[----:B0-----:R-:W-:-:S13]  /*0120*/  ISETP.NE.AND P0, PT, R2, RZ, PT ;  /* 0x000000ff0200720c */ /* 0x001fda0003f05270 */
[----:B-1----:R-:W-:Y:S05]  /*0130*/  @!P0 BRA `(.L_x_22) ;  /* 0x0000000800448947 */ /* 0x002fea0003800000 */
[C---:B------:R-:W-:Y:S02]  /*0140*/  ISETP.GE.U32.AND P1, PT, R2.reuse, 0x8, PT ;  /* 0x000000080200780c */ /* 0x040fe40003f26070 */
[----:B------:R-:W-:Y:S02]  /*0150*/  LOP3.LUT R4, R2, 0x7, RZ, 0xc0, !PT ;  /* 0x0000000702047812 */ /* 0x000fe400078ec0ff */
[----:B------:R-:W-:Y:S02]  /*0160*/  MOV R12, RZ ;  /* 0x000000ff000c7202 */ /* 0x000fe40000000f00 */
[----:B------:R-:W-:Y:S02]  /*0170*/  ISETP.NE.AND P0, PT, R4, RZ, PT ;  /* 0x000000ff0400720c */ /* 0x000fe40003f05270 */
[----:B------:R-:W-:-:S05]  /*0180*/  MOV R6, RZ ;  /* 0x000000ff00067202 */ /* 0x000fca0000000f00 */
[----:B------:R-:W-:Y:S06]  /*0190*/  @!P1 BRA `(.L_x_23) ;  /* 0x0000000400249947 */ /* 0x000fec0003800000 */
        /* <DEDUP_REMOVED lines=8> */
[----:B------:R-:W-:Y:S01]  /*0220*/  MOV R12, RZ ;  /* 0x000000ff000c7202 */ /* 0x000fe20000000f00 */
[----:B------:R-:W-:Y:S01]  /*0230*/  IMAD R8, R3, R2, 0x3 ;  /* 0x0000000303087424 */ /* 0x000fe200078e0202 */
[----:B------:R-:W-:-:S02]  /*0240*/  MOV R29, R5 ;  /* 0x00000005001d7202 */ /* 0x000fc40000000f00 */
[----:B------:R-:W-:-:S07]  /*0250*/  IADD3 R10, PT, PT, -R6, RZ, RZ ;  /* 0x000000ff060a7210 */ /* 0x000fce0007ffe1ff */
.L_x_24:
[----:B------:R-:W0:Y:S01]  /*0260*/  LDC.64 R20, c[0x0][0x380] ;  /* 0x0000e000ff147b82 */ /* 0x000e220000000a00 */
[----:B------:R-:W-:-:S07]  /*0270*/  IADD3 R23, PT, PT, R8, -0x3, RZ ;  /* 0xfffffffd08177810 */ /* 0x000fce0007ffe0ff */
[----:B------:R-:W1:Y:S01]  /*0280*/  LDC.64 R16, c[0x0][0x388] ;  /* 0x0000e200ff107b82 */ /* 0x000e620000000a00 */
[----:B0-----:R-:W-:-:S06]  /*0290*/  IMAD.WIDE.U32 R22, R23, 0x4, R20 ;  /* 0x0000000417167825 */ /* 0x001fcc00078e0014 */
[----:B------:R-:W2:Y:S01]  /*02a0*/  LDG.E R23, desc[UR6][R22.64] ;  /* 0x0000000616177981 */ /* 0x000ea2000c1e1900 */
[----:B-1----:R-:W-:-:S06]  /*02b0*/  IMAD.WIDE.U32 R18, R29, 0x4, R16 ;  /* 0x000000041d127825 */ /* 0x002fcc00078e0010 */
[----:B------:R-:W2:Y:S01]  /*02c0*/  LDG.E R18, desc[UR6][R18.64] ;  /* 0x0000000612127981 */ /* 0x000ea2000c1e1900 */
[C---:B------:R-:W-:Y:S02]  /*02d0*/  IADD3 R14, PT, PT, R8.reuse, -0x2, RZ ;  /* 0xfffffffe080e7810 */ /* 0x040fe40007ffe0ff */
[----:B------:R-:W-:Y:S01]  /*02e0*/  IADD3 R24, PT, PT, R8, -0x1, RZ ;  /* 0xffffffff08187810 */ /* 0x000fe20007ffe0ff */
[----:B--2---:R-:W-:Y:S02]  /*02f0*/  FFMA R12, R23, R18, R12 ;  /* 0x00000012170c7223 */ /* 0x004fe4000000000c */
[----:B------:R-:W-:-:S04]  /*0300*/  IMAD.WIDE.U32 R18, R14, 0x4, R20 ;  /* 0x000000040e127825 */ /* 0x000fc800078e0014 */
[----:B------:R-:W-:Y:S01]  /*0310*/  IMAD.WIDE.U32 R22, R7, 0x4, R16 ;  /* 0x0000000407167825 */ /* 0x000fe200078e0010 */
[----:B------:R0:W2:Y:S04]  /*0320*/  LDG.E R14, desc[UR6][R18.64] ;  /* 0x00000006120e7981 */ /* 0x0000a8000c1e1900 */
[----:B------:R1:W2:Y:S01]  /*0330*/  LDG.E R26, desc[UR6][R22.64] ;  /* 0x00000006161a7981 */ /* 0x0002a2000c1e1900 */
[----:B0-----:R-:W-:-:S04]  /*0340*/  IMAD.WIDE.U32 R18, R24, 0x4, R20 ;  /* 0x0000000418127825 */ /* 0x001fc800078e0014 */
[----:B-1----:R-:W-:Y:S01]  /*0350*/  IMAD.WIDE.U32 R22, R9, 0x4, R16 ;  /* 0x0000000409167825 */ /* 0x002fe200078e0010 */
[----:B------:R0:W3:Y:S04]  /*0360*/  LDG.E R24, desc[UR6][R18.64] ;  /* 0x0000000612187981 */ /* 0x0000e8000c1e1900 */
[----:B------:R1:W3:Y:S01]  /*0370*/  LDG.E R28, desc[UR6][R22.64] ;  /* 0x00000006161c7981 */ /* 0x0002e2000c1e1900 */
[----:B0-----:R-:W-:-:S04]  /*0380*/  IMAD.WIDE.U32 R18, R8, 0x4, R20 ;  /* 0x0000000408127825 */ /* 0x001fc800078e0014 */
[----:B-1----:R-:W-:-:S04]  /*0390*/  IMAD.WIDE.U32 R22, R11, 0x4, R16 ;  /* 0x000000040b167825 */ /* 0x002fc800078e0010 */
[----:B--2---:R-:W-:Y:S02]  /*03a0*/  FFMA R12, R14, R26, R12 ;  /* 0x0000001a0e0c7223 */ /* 0x004fe4000000000c */
[----:B------:R-:W2:Y:S04]  /*03b0*/  LDG.E R14, desc[UR6][R18.64] ;  /* 0x00000006120e7981 */ /* 0x000ea8000c1e1900 */
[----:B------:R0:W2:Y:S01]  /*03c0*/  LDG.E R26, desc[UR6][R22.64] ;  /* 0x00000006161a7981 */ /* 0x0000a2000c1e1900 */
[----:B---3--:R-:W-:Y:S01]  /*03d0*/  FFMA R12, R24, R28, R12 ;  /* 0x0000001c180c7223 */ /* 0x008fe2000000000c */
[----:B------:R-:W-:Y:S01]  /*03e0*/  IADD3 R24, PT, PT, R8, 0x1, RZ ;  /* 0x0000000108187810 */ /* 0x000fe20007ffe0ff */
[----:B0-----:R-:W-:-:S04]  /*03f0*/  IMAD.WIDE.U32 R22, R13, 0x4, R16 ;  /* 0x000000040d167825 */ /* 0x001fc800078e0010 */
[----:B------:R-:W-:Y:S01]  /*0400*/  IMAD.WIDE.U32 R18, R24, 0x4, R20 ;  /* 0x0000000418127825 */ /* 0x000fe200078e0014 */
[----:B------:R-:W3:Y:S04]  /*0410*/  LDG.E R28, desc[UR6][R22.64] ;  /* 0x00000006161c7981 */ /* 0x000ee8000c1e1900 */
[----:B------:R0:W3:Y:S01]  /*0420*/  LDG.E R24, desc[UR6][R18.64] ;  /* 0x0000000612187981 */ /* 0x0000e2000c1e1900 */
[----:B--2---:R-:W-:Y:S01]  /*0430*/  FFMA R12, R14, R26, R12 ;  /* 0x0000001a0e0c7223 */ /* 0x004fe2000000000c */
[C---:B------:R-:W-:Y:S02]  /*0440*/  IADD3 R26, PT, PT, R8.reuse, 0x3, RZ ;  /* 0x00000003081a7810 */ /* 0x040fe40007ffe0ff */
[----:B------:R-:W-:-:S03]  /*0450*/  IADD3 R14, PT, PT, R8, 0x2, RZ ;  /* 0x00000002080e7810 */ /* 0x000fc60007ffe0ff */
[----:B0-----:R-:W-:Y:S01]  /*0460*/  IMAD.WIDE.U32 R18, R26, 0x4, R20 ;  /* 0x000000041a127825 */ /* 0x001fe200078e0014 */
[----:B------:R-:W-:-:S03]  /*0470*/  IADD3 R26, PT, PT, R8, 0x4, RZ ;  /* 0x00000004081a7810 */ /* 0x000fc60007ffe0ff */
[--C-:B------:R-:W-:Y:S02]  /*0480*/  IMAD.WIDE.U32 R22, R14, 0x4, R20.reuse ;  /* 0x000000040e167825 */ /* 0x100fe400078e0014 */
[----:B------:R0:W2:Y:S02]  /*0490*/  LDG.E R14, desc[UR6][R18.64] ;  /* 0x00000006120e7981 */ /* 0x0000a4000c1e1900 */
[----:B------:R-:W-:-:S04]  /*04a0*/  IMAD.WIDE.U32 R20, R26, 0x4, R20 ;  /* 0x000000041a147825 */ /* 0x000fc800078e0014 */
[----:B---3--:R-:W-:Y:S02]  /*04b0*/  FFMA R12, R24, R28, R12 ;  /* 0x0000001c180c7223 */ /* 0x008fe4000000000c */
[----:B------:R-:W3:Y:S01]  /*04c0*/  LDG.E R21, desc[UR6][R20.64] ;  /* 0x0000000614157981 */ /* 0x000ee2000c1e1900 */
[----:B0-----:R-:W-:-:S03]  /*04d0*/  IMAD.WIDE.U32 R18, R15, 0x4, R16 ;  /* 0x000000040f127825 */ /* 0x001fc600078e0010 */
[----:B------:R0:W4:Y:S04]  /*04e0*/  LDG.E R24, desc[UR6][R22.64] ;  /* 0x0000000616187981 */ /* 0x000128000c1e1900 */
[----:B------:R-:W4:Y:S01]  /*04f0*/  LDG.E R26, desc[UR6][R18.64] ;  /* 0x00000006121a7981 */ /* 0x000f22000c1e1900 */
[----:B0-----:R-:W-:-:S04]  /*0500*/  IMAD.WIDE.U32 R22, R25, 0x4, R16 ;  /* 0x0000000419167825 */ /* 0x001fc800078e0010 */
[----:B------:R-:W-:Y:S01]  /*0510*/  IMAD.WIDE.U32 R16, R27, 0x4, R16 ;  /* 0x000000041b107825 */ /* 0x000fe200078e0010 */
[----:B------:R-:W2:Y:S05]  /*0520*/  LDG.E R28, desc[UR6][R22.64] ;  /* 0x00000006161c7981 */ /* 0x000eaa000c1e1900 */
[----:B------:R-:W3:Y:S01]  /*0530*/  LDG.E R16, desc[UR6][R16.64] ;  /* 0x0000000610107981 */ /* 0x000ee2000c1e1900 */
[----:B------:R-:W-:-:S04]  /*0540*/  IADD3 R10, PT, PT, R10, 0x8, RZ ;  /* 0x000000080a0a7810 */ /* 0x000fc80007ffe0ff */
[----:B------:R-:W-:Y:S02]  /*0550*/  ISETP.NE.AND P1, PT, R10, RZ, PT ;  /* 0x000000ff0a00720c */ /* 0x000fe40003f25270 */
[----:B------:R-:W-:Y:S02]  /*0560*/  IADD3 R8, PT, PT, R8, 0x8, RZ ;  /* 0x0000000808087810 */ /* 0x000fe40007ffe0ff */
[C---:B------:R-:W-:Y:S02]  /*0570*/  LEA R7, R0.reuse, R7, 0x3 ;  /* 0x0000000700077211 */ /* 0x040fe400078e18ff */
[C---:B------:R-:W-:Y:S02]  /*0580*/  LEA R9, R0.reuse, R9, 0x3 ;  /* 0x0000000900097211 */ /* 0x040fe400078e18ff */
[C---:B------:R-:W-:Y:S02]  /*0590*/  LEA R11, R0.reuse, R11, 0x3 ;  /* 0x0000000b000b7211 */ /* 0x040fe400078e18ff */
[----:B------:R-:W-:-:S02]  /*05a0*/  LEA R13, R0, R13, 0x3 ;  /* 0x0000000d000d7211 */ /* 0x000fc400078e18ff */
[C---:B------:R-:W-:Y:S02]  /*05b0*/  LEA R15, R0.reuse, R15, 0x3 ;  /* 0x0000000f000f7211 */ /* 0x040fe400078e18ff */
[C---:B------:R-:W-:Y:S02]  /*05c0*/  LEA R25, R0.reuse, R25, 0x3 ;  /* 0x0000001900197211 */ /* 0x040fe400078e18ff */
[C---:B------:R-:W-:Y:S02]  /*05d0*/  LEA R27, R0.reuse, R27, 0x3 ;  /* 0x0000001b001b7211 */ /* 0x040fe400078e18ff */
[----:B------:R-:W-:Y:S01]  /*05e0*/  LEA R29, R0, R29, 0x3 ;  /* 0x0000001d001d7211 */ /* 0x000fe200078e18ff */
[----:B----4-:R-:W-:-:S04]  /*05f0*/  FFMA R12, R24, R26, R12 ;  /* 0x0000001a180c7223 */ /* 0x010fc8000000000c */
[----:B--2---:R-:W-:-:S04]  /*0600*/  FFMA R12, R14, R28, R12 ;  /* 0x0000001c0e0c7223 */ /* 0x004fc8000000000c */
[----:B---3--:R-:W-:Y:S01]  /*0610*/  FFMA R12, R21, R16, R12 ;  /* 0x00000010150c7223 */ /* 0x008fe2000000000c */
[----:B------:R-:W-:Y:S06]  /*0620*/  @P1 BRA `(.L_x_24) ;  /* 0xfffffffc000c1947 */ /* 0x000fec000383ffff */
.L_x_23:
[----:B------:R-:W-:Y:S05]  /*0630*/  @!P0 BRA `(.L_x_22) ;  /* 0x0000000400048947 */ /* 0x000fea0003800000 */
[----:B------:R-:W-:Y:S02]  /*0640*/  ISETP.GE.U32.AND P0, PT, R4, 0x4, PT ;  /* 0x000000040400780c */ /* 0x000fe40003f06070 */
[----:B------:R-:W-:-:S04]  /*0650*/  LOP3.LUT R13, R2, 0x3, RZ, 0xc0, !PT ;  /* 0x00000003020d7812 */ /* 0x000fc800078ec0ff */
[----:B------:R-:W-:-:S07]  /*0660*/  ISETP.NE.AND P1, PT, R13, RZ, PT ;  /* 0x000000ff0d00720c */ /* 0x000fce0003f25270 */
[----:B------:R-:W-:Y:S06]  /*0670*/  @!P0 BRA `(.L_x_25) ;  /* 0x00000000007c8947 */ /* 0x000fec0003800000 */
[----:B------:R-:W0:Y:S01]  /*0680*/  LDC.64 R8, c[0x0][0x388] ;  /* 0x0000e200ff087b82 */ /* 0x000e220000000a00 */
[----:B------:R-:W-:Y:S02]  /*0690*/  IMAD R15, R3, R2, R6 ;  /* 0x00000002030f7224 */ /* 0x000fe400078e0206 */
[----:B------:R-:W-:-:S03]  /*06a0*/  IMAD R17, R6, R0, R5 ;  /* 0x0000000006117224 */ /* 0x000fc600078e0205 */
[C---:B------:R-:W-:Y:S02]  /*06b0*/  IADD3 R23, PT, PT, R15.reuse, 0x1, RZ ;  /* 0x000000010f177810 */ /* 0x040fe40007ffe0ff */
[----:B------:R-:W1:Y:S01]  /*06c0*/  LDC.64 R10, c[0x0][0x380] ;  /* 0x0000e000ff0a7b82 */ /* 0x000e620000000a00 */
[C---:B------:R-:W-:Y:S02]  /*06d0*/  IADD3 R27, PT, PT, R15.reuse, 0x2, RZ ;  /* 0x000000020f1b7810 */ /* 0x040fe40007ffe0ff */
[----:B------:R-:W-:Y:S01]  /*06e0*/  IADD3 R4, PT, PT, R15, 0x3, RZ ;  /* 0x000000030f047810 */ /* 0x000fe20007ffe0ff */
[C---:B0-----:R-:W-:Y:S01]  /*06f0*/  IMAD.WIDE.U32 R20, R17.reuse, 0x4, R8 ;  /* 0x0000000411147825 */ /* 0x041fe200078e0008 */
[----:B------:R-:W-:-:S04]  /*0700*/  IADD3 R17, PT, PT, R17, R0, RZ ;  /* 0x0000000011117210 */ /* 0x000fc80007ffe0ff */
[-C--:B------:R-:W-:Y:S01]  /*0710*/  IADD3 R29, PT, PT, R17, R0.reuse, RZ ;  /* 0x00000000111d7210 */ /* 0x080fe20007ffe0ff */
[--C-:B-1----:R-:W-:Y:S01]  /*0720*/  IMAD.WIDE.U32 R24, R15, 0x4, R10.reuse ;  /* 0x000000040f187825 */ /* 0x102fe200078e000a */
[----:B------:R-:W2:Y:S03]  /*0730*/  LDG.E R20, desc[UR6][R20.64] ;  /* 0x0000000614147981 */ /* 0x000ea6000c1e1900 */
[----:B------:R-:W-:Y:S01]  /*0740*/  IMAD.WIDE.U32 R22, R23, 0x4, R10 ;  /* 0x0000000417167825 */ /* 0x000fe200078e000a */
[----:B------:R-:W2:Y:S03]  /*0750*/  LDG.E R7, desc[UR6][R24.64] ;  /* 0x0000000618077981 */ /* 0x000ea6000c1e1900 */
[----:B------:R-:W-:Y:S02]  /*0760*/  IMAD.WIDE.U32 R18, R17, 0x4, R8 ;  /* 0x0000000411127825 */ /* 0x000fe400078e0008 */
[----:B------:R-:W3:Y:S02]  /*0770*/  LDG.E R22, desc[UR6][R22.64] ;  /* 0x0000000616167981 */ /* 0x000ee4000c1e1900 */
[----:B------:R-:W-:Y:S01]  /*0780*/  IMAD.WIDE.U32 R14, R27, 0x4, R10 ;  /* 0x000000041b0e7825 */ /* 0x000fe200078e000a */
[C---:B------:R-:W-:Y:S01]  /*0790*/  IADD3 R27, PT, PT, R29.reuse, R0, RZ ;  /* 0x000000001d1b7210 */ /* 0x040fe20007ffe0ff */
[----:B------:R-:W3:Y:S02]  /*07a0*/  LDG.E R19, desc[UR6][R18.64] ;  /* 0x0000000612137981 */ /* 0x000ee4000c1e1900 */
[----:B------:R-:W-:-:S02]  /*07b0*/  IMAD.WIDE.U32 R16, R29, 0x4, R8 ;  /* 0x000000041d107825 */ /* 0x000fc400078e0008 */
[----:B------:R-:W4:Y:S02]  /*07c0*/  LDG.E R14, desc[UR6][R14.64] ;  /* 0x000000060e0e7981 */ /* 0x000f24000c1e1900 */
[----:B------:R-:W-:Y:S02]  /*07d0*/  IMAD.WIDE.U32 R10, R4, 0x4, R10 ;  /* 0x00000004040a7825 */ /* 0x000fe400078e000a */
[----:B------:R-:W4:Y:S02]  /*07e0*/  LDG.E R16, desc[UR6][R16.64] ;  /* 0x0000000610107981 */ /* 0x000f24000c1e1900 */
[----:B------:R-:W-:Y:S02]  /*07f0*/  IMAD.WIDE.U32 R8, R27, 0x4, R8 ;  /* 0x000000041b087825 */ /* 0x000fe400078e0008 */
[----:B------:R-:W5:Y:S04]  /*0800*/  LDG.E R10, desc[UR6][R10.64] ;  /* 0x000000060a0a7981 */ /* 0x000f68000c1e1900 */
[----:B------:R-:W5:Y:S01]  /*0810*/  LDG.E R8, desc[UR6][R8.64] ;  /* 0x0000000608087981 */ /* 0x000f62000c1e1900 */
[----:B------:R-:W-:Y:S01]  /*0820*/  IADD3 R6, PT, PT, R6, 0x4, RZ ;  /* 0x0000000406067810 */ /* 0x000fe20007ffe0ff */
[----:B--2---:R-:W-:-:S04]  /*0830*/  FFMA R7, R7, R20, R12 ;  /* 0x0000001407077223 */ /* 0x004fc8000000000c */
[----:B---3--:R-:W-:-:S04]  /*0840*/  FFMA R7, R22, R19, R7 ;  /* 0x0000001316077223 */ /* 0x008fc80000000007 */
[----:B----4-:R-:W-:-:S04]  /*0850*/  FFMA R7, R14, R16, R7 ;  /* 0x000000100e077223 */ /* 0x010fc80000000007 */
[----:B-----5:R-:W-:-:S07]  /*0860*/  FFMA R12, R10, R8, R7 ;  /* 0x000000080a0c7223 */ /* 0x020fce0000000007 */
.L_x_25:
[----:B------:R-:W-:Y:S05]  /*0870*/  @!P1 BRA `(.L_x_22) ;  /* 0x0000000000749947 */ /* 0x000fea0003800000 */
[----:B------:R-:W0:Y:S01]  /*0880*/  LDC.64 R8, c[0x0][0x388] ;  /* 0x0000e200ff087b82 */ /* 0x000e220000000a00 */
[----:B------:R-:W-:Y:S02]  /*0890*/  ISETP.NE.AND P0, PT, R13, 0x1, PT ;  /* 0x000000010d00780c */ /* 0x000fe40003f05270 */
[----:B------:R-:W-:-:S04]  /*08a0*/  LOP3.LUT R4, R2, 0x1, RZ, 0xc0, !PT ;  /* 0x0000000102047812 */ /* 0x000fc800078ec0ff */
[----:B------:R-:W-:Y:S01]  /*08b0*/  ISETP.NE.U32.AND P1, PT, R4, 0x1, PT ;  /* 0x000000010400780c */ /* 0x000fe20003f25070 */
[----:B------:R-:W1:Y:S06]  /*08c0*/  LDC.64 R18, c[0x0][0x380] ;  /* 0x0000e000ff127b82 */ /* 0x000e6c0000000a00 */
[----:B------:R-:W-:Y:S02]  /*08d0*/  @P0 IMAD R7, R3, R2, R6 ;  /* 0x0000000203070224 */ /* 0x000fe400078e0206 */
[----:B------:R-:W2:Y:S01]  /*08e0*/  LDC.64 R10, c[0x0][0x380] ;  /* 0x0000e000ff0a7b82 */ /* 0x000ea20000000a00 */
[C---:B------:R-:W-:Y:S01]  /*08f0*/  @P0 IMAD R17, R6.reuse, R0, R5 ;  /* 0x0000000006110224 */ /* 0x040fe200078e0205 */
[----:B------:R-:W-:-:S02]  /*0900*/  @P0 IADD3 R6, PT, PT, R6, 0x2, RZ ;  /* 0x0000000206060810 */ /* 0x000fc40007ffe0ff */
[----:B------:R-:W-:Y:S02]  /*0910*/  @P0 IADD3 R13, PT, PT, R7, 0x1, RZ ;  /* 0x00000001070d0810 */ /* 0x000fe40007ffe0ff */
[C---:B------:R-:W-:Y:S02]  /*0920*/  @P0 IADD3 R23, PT, PT, R17.reuse, R0, RZ ;  /* 0x0000000011170210 */ /* 0x040fe40007ffe0ff */
[----:B------:R-:W3:Y:S01]  /*0930*/  LDC.64 R14, c[0x0][0x388] ;  /* 0x0000e200ff0e7b82 */ /* 0x000ee20000000a00 */
[----:B0-----:R-:W-:-:S04]  /*0940*/  @P0 IMAD.WIDE.U32 R16, R17, 0x4, R8 ;  /* 0x0000000411100825 */ /* 0x001fc800078e0008 */
[----:B------:R-:W-:Y:S02]  /*0950*/  @P0 IMAD.WIDE.U32 R8, R23, 0x4, R8 ;  /* 0x0000000417080825 */ /* 0x000fe400078e0008 */
[----:B------:R-:W4:Y:S02]  /*0960*/  @P0 LDG.E R16, desc[UR6][R16.64] ;  /* 0x0000000610100981 */ /* 0x000f24000c1e1900 */
[--C-:B-1----:R-:W-:Y:S02]  /*0970*/  @P0 IMAD.WIDE.U32 R20, R7, 0x4, R18.reuse ;  /* 0x0000000407140825 */ /* 0x102fe400078e0012 */
[----:B------:R-:W5:Y:S02]  /*0980*/  @P0 LDG.E R8, desc[UR6][R8.64] ;  /* 0x0000000608080981 */ /* 0x000f64000c1e1900 */
[----:B------:R-:W-:Y:S02]  /*0990*/  @P0 IMAD.WIDE.U32 R18, R13, 0x4, R18 ;  /* 0x000000040d120825 */ /* 0x000fe400078e0012 */
[----:B------:R-:W4:Y:S02]  /*09a0*/  @P0 LDG.E R7, desc[UR6][R20.64] ;  /* 0x0000000614070981 */ /* 0x000f24000c1e1900 */
[----:B------:R-:W-:-:S02]  /*09b0*/  @!P1 IMAD R13, R3, R2, R6 ;  /* 0x00000002030d9224 */ /* 0x000fc400078e0206 */
[----:B------:R-:W-:Y:S01]  /*09c0*/  @!P1 IMAD R23, R6, R0, R5 ;  /* 0x0000000006179224 */ /* 0x000fe200078e0205 */
[----:B------:R-:W5:Y:S01]  /*09d0*/  @P0 LDG.E R18, desc[UR6][R18.64] ;  /* 0x0000000612120981 */ /* 0x000f62000c1e1900 */
[----:B--2---:R-:W-:-:S04]  /*09e0*/  @!P1 IMAD.WIDE.U32 R10, R13, 0x4, R10 ;  /* 0x000000040d0a9825 */ /* 0x004fc800078e000a */
[----:B---3--:R-:W-:Y:S02]  /*09f0*/  @!P1 IMAD.WIDE.U32 R14, R23, 0x4, R14 ;  /* 0x00000004170e9825 */ /* 0x008fe400078e000e */
[----:B------:R-:W2:Y:S04]  /*0a00*/  @!P1 LDG.E R11, desc[UR6][R10.64] ;  /* 0x000000060a0b9981 */ /* 0x000ea8000c1e1900 */
[----:B------:R-:W2:Y:S01]  /*0a10*/  @!P1 LDG.E R14, desc[UR6][R14.64] ;  /* 0x000000060e0e9981 */ /* 0x000ea2000c1e1900 */
[----:B----4-:R-:W-:-:S04]  /*0a20*/  @P0 FFMA R7, R7, R16, R12 ;  /* 0x0000001007070223 */ /* 0x010fc8000000000c */
[----:B-----5:R-:W-:-:S04]  /*0a30*/  @P0 FFMA R12, R18, R8, R7 ;  /* 0x00000008120c0223 */ /* 0x020fc80000000007 */
[----:B--2---:R-:W-:-:S07]  /*0a40*/  @!P1 FFMA R12, R11, R14, R12 ;  /* 0x0000000e0b0c9223 */ /* 0x004fce000000000c */
.L_x_22:
[----:B------:R-:W0:Y:S01]  /*0a50*/  LDC.64 R6, c[0x0][0x390] ;  /* 0x0000e400ff067b82 */ /* 0x000e220000000a00 */
[----:B------:R-:W-:-:S04]  /*0a60*/  IMAD R3, R3, R0, R5 ;  /* 0x0000000003037224 */ /* 0x000fc800078e0205 */
[----:B0-----:R-:W-:-:S05]  /*0a70*/  IMAD.WIDE.U32 R2, R3, 0x4, R6 ;  /* 0x0000000403027825 */ /* 0x001fca00078e0006 */
[----:B------:R-:W-:Y:S01]  /*0a80*/  STG.E desc[UR6][R2.64], R12 ;  /* 0x0000000c02007986 */ /* 0x000fe2000c101906 */
[----:B------:R-:W-:Y:S05]  /*0a90*/  EXIT ;  /* 0x000000000000794d */ /* 0x000fea0003800000 */
.L_x_26:
        /* <DEDUP_REMOVED lines=14> */
.L_x_29:


//--------------------- .nv.shared.reserved.0     --------------------------
	.section	.nv.shared.reserved.0,"aw",@nobits
	.weak		__nv_reservedSMEM_offset_0_alias
	.size		__nv_reservedSMEM_offset_0_alias, 0, 64
	.other		__nv_reservedSMEM_offset_0_alias,@"STO_CUDA_RESERVED_SHARED STV_DEFAULT"
__nv_reservedSMEM_offset_0_alias:
	.zero		0
	.zero		64


//--------------------- .nv.constant0._Z30matrixMulKernel_1thread1columnPfS_S_jjj --------------------------
	.section	.nv.constant0._Z30matrixMulKernel_1thread1columnPfS_S_jjj,"a",@progbits
	.sectionflags	@""
	.align	4
.nv.constant0._Z30matrixMulKernel_1thread1columnPfS_S_jjj:
	.zero		932


//--------------------- .nv.constant0._Z27matrixMulKernel_1thread1rowPfS_S_jjj --------------------------
	.section	.nv.constant0._Z27matrixMulKernel_1thread1rowPfS_S_jjj,"a",@progbits
	.sectionflags	@""
	.align	4
.nv.constant0._Z27matrixMulKernel_1thread1rowPfS_S_jjj:
	.zero		932


//--------------------- .nv.constant0._Z31matrixMulKernel_1thread1elementPfS_S_jjj --------------------------
	.section	.nv.constant0._Z31matrixMulKernel_1thread1elementPfS_S_jjj,"a",@progbits
	.sectionflags	@""
	.align	4
.nv.constant0._Z31matrixMulKernel_1thread1elementPfS_S_jjj:
	.zero		932


//--------------------- SYMBOLS --------------------------

	.type		.nv.reservedSmem.offset0,@object
	.size		.nv.reservedSmem.offset0,0x4
